//
// Generated by NVIDIA NVVM Compiler
//
// Compiler Build ID: CL-36424714
// Cuda compilation tools, release 13.0, V13.0.88
// Based on NVVM 20.0.0
//

.version 9.0
.target sm_100
.address_size 64

	// .globl	_Z29_iterativeGpuClassicIterationPdPKdS1_S1_S1_S1_S1_S1_iiii
.extern .func  (.param .b32 func_retval0) vprintf
(
	.param .b64 vprintf_param_0,
	.param .b64 vprintf_param_1
)
;
.extern .shared .align 16 .b8 sharedMemory[];
.global .align 1 .b8 $str[29] = {73, 100, 120, 32, 37, 100, 44, 32, 105, 110, 105, 116, 105, 97, 108, 32, 115, 111, 108, 117, 116, 105, 111, 110, 32, 37, 102, 10};
.global .align 1 .b8 $str$1[14] = {84, 105, 109, 101, 32, 115, 116, 101, 112, 32, 37, 100, 10};
.global .align 1 .b8 $str$2[46] = {73, 100, 120, 32, 37, 100, 44, 32, 84, 111, 112, 32, 37, 102, 44, 32, 66, 111, 116, 116, 111, 109, 32, 37, 102, 44, 32, 76, 101, 102, 116, 32, 37, 102, 44, 32, 82, 105, 103, 104, 116, 32, 37, 102, 10};
.global .align 1 .b8 $str$3[30] = {73, 100, 120, 32, 37, 100, 44, 32, 83, 104, 97, 114, 101, 100, 77, 101, 109, 111, 114, 121, 86, 97, 108, 117, 101, 32, 37, 102, 10};

.visible .entry _Z29_iterativeGpuClassicIterationPdPKdS1_S1_S1_S1_S1_S1_iiii(
	.param .u64 .ptr .align 1 _Z29_iterativeGpuClassicIterationPdPKdS1_S1_S1_S1_S1_S1_iiii_param_0,
	.param .u64 .ptr .align 1 _Z29_iterativeGpuClassicIterationPdPKdS1_S1_S1_S1_S1_S1_iiii_param_1,
	.param .u64 .ptr .align 1 _Z29_iterativeGpuClassicIterationPdPKdS1_S1_S1_S1_S1_S1_iiii_param_2,
	.param .u64 .ptr .align 1 _Z29_iterativeGpuClassicIterationPdPKdS1_S1_S1_S1_S1_S1_iiii_param_3,
	.param .u64 .ptr .align 1 _Z29_iterativeGpuClassicIterationPdPKdS1_S1_S1_S1_S1_S1_iiii_param_4,
	.param .u64 .ptr .align 1 _Z29_iterativeGpuClassicIterationPdPKdS1_S1_S1_S1_S1_S1_iiii_param_5,
	.param .u64 .ptr .align 1 _Z29_iterativeGpuClassicIterationPdPKdS1_S1_S1_S1_S1_S1_iiii_param_6,
	.param .u64 .ptr .align 1 _Z29_iterativeGpuClassicIterationPdPKdS1_S1_S1_S1_S1_S1_iiii_param_7,
	.param .u32 _Z29_iterativeGpuClassicIterationPdPKdS1_S1_S1_S1_S1_S1_iiii_param_8,
	.param .u32 _Z29_iterativeGpuClassicIterationPdPKdS1_S1_S1_S1_S1_S1_iiii_param_9,
	.param .u32 _Z29_iterativeGpuClassicIterationPdPKdS1_S1_S1_S1_S1_S1_iiii_param_10,
	.param .u32 _Z29_iterativeGpuClassicIterationPdPKdS1_S1_S1_S1_S1_S1_iiii_param_11
)
{
	.reg .pred 	%p<17>;
	.reg .b32 	%r<34>;
	.reg .b64 	%rd<50>;
	.reg .b64 	%fd<74>;

	ld.param.u64 	%rd10, [_Z29_iterativeGpuClassicIterationPdPKdS1_S1_S1_S1_S1_S1_iiii_param_1];
	ld.param.u64 	%rd11, [_Z29_iterativeGpuClassicIterationPdPKdS1_S1_S1_S1_S1_S1_iiii_param_2];
	ld.param.u64 	%rd12, [_Z29_iterativeGpuClassicIterationPdPKdS1_S1_S1_S1_S1_S1_iiii_param_3];
	ld.param.u64 	%rd13, [_Z29_iterativeGpuClassicIterationPdPKdS1_S1_S1_S1_S1_S1_iiii_param_4];
	ld.param.u64 	%rd14, [_Z29_iterativeGpuClassicIterationPdPKdS1_S1_S1_S1_S1_S1_iiii_param_5];
	ld.param.u64 	%rd15, [_Z29_iterativeGpuClassicIterationPdPKdS1_S1_S1_S1_S1_S1_iiii_param_6];
	ld.param.u64 	%rd16, [_Z29_iterativeGpuClassicIterationPdPKdS1_S1_S1_S1_S1_S1_iiii_param_7];
	ld.param.u32 	%r4, [_Z29_iterativeGpuClassicIterationPdPKdS1_S1_S1_S1_S1_S1_iiii_param_8];
	ld.param.u32 	%r5, [_Z29_iterativeGpuClassicIterationPdPKdS1_S1_S1_S1_S1_S1_iiii_param_9];
	cvta.to.global.u64 	%rd1, %rd11;
	cvta.to.global.u64 	%rd2, %rd16;
	cvta.to.global.u64 	%rd3, %rd15;
	cvta.to.global.u64 	%rd4, %rd14;
	cvta.to.global.u64 	%rd5, %rd13;
	cvta.to.global.u64 	%rd6, %rd12;
	cvta.to.global.u64 	%rd7, %rd10;
	mov.u32 	%r8, %ctaid.x;
	mov.u32 	%r9, %ntid.x;
	mov.u32 	%r10, %tid.x;
	mad.lo.s32 	%r1, %r8, %r9, %r10;
	mov.u32 	%r11, %ctaid.y;
	mov.u32 	%r12, %ntid.y;
	mov.u32 	%r13, %tid.y;
	mad.lo.s32 	%r2, %r11, %r12, %r13;
	mad.lo.s32 	%r3, %r4, %r2, %r1;
	mul.lo.s32 	%r14, %r5, %r4;
	setp.ge.s32 	%p1, %r3, %r14;
	@%p1 bra 	$L__BB0_28;
	setp.eq.s32 	%p2, %r1, 0;
	mul.wide.s32 	%rd17, %r3, 8;
	add.s64 	%rd8, %rd7, %rd17;
	mov.f64 	%fd2, 0d0000000000000000;
	@%p2 bra 	$L__BB0_3;
	ld.global.f64 	%fd2, [%rd8+-8];
$L__BB0_3:
	ld.param.u32 	%r23, [_Z29_iterativeGpuClassicIterationPdPKdS1_S1_S1_S1_S1_S1_iiii_param_8];
	ld.global.f64 	%fd72, [%rd8];
	add.s32 	%r15, %r23, -1;
	setp.eq.s32 	%p3, %r1, %r15;
	mov.f64 	%fd5, 0d0000000000000000;
	@%p3 bra 	$L__BB0_5;
	ld.global.f64 	%fd5, [%rd8+8];
$L__BB0_5:
	ld.param.u32 	%r26, [_Z29_iterativeGpuClassicIterationPdPKdS1_S1_S1_S1_S1_S1_iiii_param_9];
	add.s32 	%r16, %r26, -1;
	setp.eq.s32 	%p4, %r2, %r16;
	mov.f64 	%fd7, 0d0000000000000000;
	@%p4 bra 	$L__BB0_7;
	ld.param.u32 	%r24, [_Z29_iterativeGpuClassicIterationPdPKdS1_S1_S1_S1_S1_S1_iiii_param_8];
	ld.param.u64 	%rd48, [_Z29_iterativeGpuClassicIterationPdPKdS1_S1_S1_S1_S1_S1_iiii_param_1];
	mul.wide.s32 	%rd18, %r24, 8;
	cvta.to.global.u64 	%rd19, %rd48;
	add.s64 	%rd21, %rd19, %rd17;
	add.s64 	%rd22, %rd21, %rd18;
	ld.global.f64 	%fd7, [%rd22];
$L__BB0_7:
	setp.eq.s32 	%p5, %r2, 0;
	mov.f64 	%fd9, 0d0000000000000000;
	@%p5 bra 	$L__BB0_9;
	ld.param.u32 	%r25, [_Z29_iterativeGpuClassicIterationPdPKdS1_S1_S1_S1_S1_S1_iiii_param_8];
	ld.param.u64 	%rd49, [_Z29_iterativeGpuClassicIterationPdPKdS1_S1_S1_S1_S1_S1_iiii_param_1];
	sub.s32 	%r17, %r3, %r25;
	cvta.to.global.u64 	%rd23, %rd49;
	mul.wide.s32 	%rd24, %r17, 8;
	add.s64 	%rd25, %rd23, %rd24;
	ld.global.f64 	%fd9, [%rd25];
$L__BB0_9:
	ld.param.u32 	%r27, [_Z29_iterativeGpuClassicIterationPdPKdS1_S1_S1_S1_S1_S1_iiii_param_10];
	and.b32  	%r18, %r27, 1;
	setp.eq.b32 	%p6, %r18, 1;
	@%p6 bra 	$L__BB0_19;
	ld.param.u32 	%r31, [_Z29_iterativeGpuClassicIterationPdPKdS1_S1_S1_S1_S1_S1_iiii_param_11];
	add.s64 	%rd37, %rd6, %rd17;
	ld.global.f64 	%fd10, [%rd37];
	add.s64 	%rd38, %rd5, %rd17;
	ld.global.f64 	%fd11, [%rd38];
	add.s64 	%rd39, %rd4, %rd17;
	ld.global.f64 	%fd12, [%rd39];
	add.s64 	%rd40, %rd3, %rd17;
	ld.global.f64 	%fd13, [%rd40];
	add.s64 	%rd41, %rd2, %rd17;
	ld.global.f64 	%fd14, [%rd41];
	add.s64 	%rd42, %rd1, %rd17;
	ld.global.f64 	%fd15, [%rd42];
	setp.eq.s32 	%p12, %r31, 2;
	@%p12 bra 	$L__BB0_16;
	ld.param.u32 	%r32, [_Z29_iterativeGpuClassicIterationPdPKdS1_S1_S1_S1_S1_S1_iiii_param_11];
	setp.eq.s32 	%p13, %r32, 1;
	@%p13 bra 	$L__BB0_14;
	ld.param.u32 	%r33, [_Z29_iterativeGpuClassicIterationPdPKdS1_S1_S1_S1_S1_S1_iiii_param_11];
	setp.ne.s32 	%p14, %r33, 0;
	@%p14 bra 	$L__BB0_18;
	mul.f64 	%fd63, %fd5, %fd12;
	fma.rn.f64 	%fd64, %fd2, %fd10, %fd63;
	fma.rn.f64 	%fd65, %fd7, %fd13, %fd64;
	fma.rn.f64 	%fd66, %fd9, %fd14, %fd65;
	sub.f64 	%fd67, %fd15, %fd66;
	div.rn.f64 	%fd72, %fd67, %fd11;
	bra.uni 	$L__BB0_18;
$L__BB0_14:
	and.b32  	%r21, %r3, -2147483647;
	setp.ne.s32 	%p15, %r21, 1;
	@%p15 bra 	$L__BB0_16;
	mul.f64 	%fd58, %fd5, %fd12;
	fma.rn.f64 	%fd59, %fd2, %fd10, %fd58;
	fma.rn.f64 	%fd60, %fd7, %fd13, %fd59;
	fma.rn.f64 	%fd61, %fd9, %fd14, %fd60;
	sub.f64 	%fd62, %fd15, %fd61;
	div.rn.f64 	%fd72, %fd62, %fd11;
	bra.uni 	$L__BB0_18;
$L__BB0_16:
	and.b32  	%r22, %r3, -2147483647;
	setp.ne.s32 	%p16, %r22, 1;
	@%p16 bra 	$L__BB0_18;
	mul.f64 	%fd51, %fd5, %fd12;
	fma.rn.f64 	%fd52, %fd2, %fd10, %fd51;
	fma.rn.f64 	%fd53, %fd7, %fd13, %fd52;
	fma.rn.f64 	%fd54, %fd9, %fd14, %fd53;
	sub.f64 	%fd55, %fd15, %fd54;
	div.rn.f64 	%fd56, %fd55, %fd11;
	mul.f64 	%fd57, %fd72, 0dBFEFCE075F6FD220;
	fma.rn.f64 	%fd72, %fd56, 0d3FFFE703AFB7E910, %fd57;
$L__BB0_18:
	ld.param.u64 	%rd47, [_Z29_iterativeGpuClassicIterationPdPKdS1_S1_S1_S1_S1_S1_iiii_param_0];
	cvta.to.global.u64 	%rd43, %rd47;
	add.s64 	%rd45, %rd43, %rd17;
	st.global.f64 	[%rd45], %fd72;
	bra.uni 	$L__BB0_28;
$L__BB0_19:
	ld.param.u32 	%r28, [_Z29_iterativeGpuClassicIterationPdPKdS1_S1_S1_S1_S1_S1_iiii_param_11];
	add.s64 	%rd27, %rd6, %rd17;
	ld.global.f64 	%fd20, [%rd27];
	add.s64 	%rd28, %rd5, %rd17;
	ld.global.f64 	%fd21, [%rd28];
	add.s64 	%rd29, %rd4, %rd17;
	ld.global.f64 	%fd22, [%rd29];
	add.s64 	%rd30, %rd3, %rd17;
	ld.global.f64 	%fd23, [%rd30];
	add.s64 	%rd31, %rd2, %rd17;
	ld.global.f64 	%fd24, [%rd31];
	add.s64 	%rd32, %rd1, %rd17;
	ld.global.f64 	%fd25, [%rd32];
	setp.eq.s32 	%p7, %r28, 2;
	@%p7 bra 	$L__BB0_25;
	ld.param.u32 	%r29, [_Z29_iterativeGpuClassicIterationPdPKdS1_S1_S1_S1_S1_S1_iiii_param_11];
	setp.eq.s32 	%p8, %r29, 1;
	@%p8 bra 	$L__BB0_23;
	ld.param.u32 	%r30, [_Z29_iterativeGpuClassicIterationPdPKdS1_S1_S1_S1_S1_S1_iiii_param_11];
	setp.ne.s32 	%p9, %r30, 0;
	@%p9 bra 	$L__BB0_27;
	mul.f64 	%fd46, %fd5, %fd22;
	fma.rn.f64 	%fd47, %fd2, %fd20, %fd46;
	fma.rn.f64 	%fd48, %fd7, %fd23, %fd47;
	fma.rn.f64 	%fd49, %fd9, %fd24, %fd48;
	sub.f64 	%fd50, %fd25, %fd49;
	div.rn.f64 	%fd72, %fd50, %fd21;
	bra.uni 	$L__BB0_27;
$L__BB0_23:
	and.b32  	%r19, %r3, 1;
	setp.eq.b32 	%p10, %r19, 1;
	@%p10 bra 	$L__BB0_25;
	mul.f64 	%fd41, %fd5, %fd22;
	fma.rn.f64 	%fd42, %fd2, %fd20, %fd41;
	fma.rn.f64 	%fd43, %fd7, %fd23, %fd42;
	fma.rn.f64 	%fd44, %fd9, %fd24, %fd43;
	sub.f64 	%fd45, %fd25, %fd44;
	div.rn.f64 	%fd72, %fd45, %fd21;
	bra.uni 	$L__BB0_27;
$L__BB0_25:
	and.b32  	%r20, %r3, 1;
	setp.eq.b32 	%p11, %r20, 1;
	@%p11 bra 	$L__BB0_27;
	mul.f64 	%fd34, %fd5, %fd22;
	fma.rn.f64 	%fd35, %fd2, %fd20, %fd34;
	fma.rn.f64 	%fd36, %fd7, %fd23, %fd35;
	fma.rn.f64 	%fd37, %fd9, %fd24, %fd36;
	sub.f64 	%fd38, %fd25, %fd37;
	div.rn.f64 	%fd39, %fd38, %fd21;
	mul.f64 	%fd40, %fd72, 0dBFEFCE075F6FD220;
	fma.rn.f64 	%fd72, %fd39, 0d3FFFE703AFB7E910, %fd40;
$L__BB0_27:
	ld.param.u64 	%rd46, [_Z29_iterativeGpuClassicIterationPdPKdS1_S1_S1_S1_S1_S1_iiii_param_0];
	cvta.to.global.u64 	%rd33, %rd46;
	add.s64 	%rd35, %rd33, %rd17;
	st.global.f64 	[%rd35], %fd72;
$L__BB0_28:
	bar.sync 	0;
	ret;

}
	// .globl	_Z27_iterativeGpuUpperPyramidalPdS_S_S_PKdS1_S1_S1_S1_S1_S1_iii
.visible .entry _Z27_iterativeGpuUpperPyramidalPdS_S_S_PKdS1_S1_S1_S1_S1_S1_iii(
	.param .u64 .ptr .align 1 _Z27_iterativeGpuUpperPyramidalPdS_S_S_PKdS1_S1_S1_S1_S1_S1_iii_param_0,
	.param .u64 .ptr .align 1 _Z27_iterativeGpuUpperPyramidalPdS_S_S_PKdS1_S1_S1_S1_S1_S1_iii_param_1,
	.param .u64 .ptr .align 1 _Z27_iterativeGpuUpperPyramidalPdS_S_S_PKdS1_S1_S1_S1_S1_S1_iii_param_2,
	.param .u64 .ptr .align 1 _Z27_iterativeGpuUpperPyramidalPdS_S_S_PKdS1_S1_S1_S1_S1_S1_iii_param_3,
	.param .u64 .ptr .align 1 _Z27_iterativeGpuUpperPyramidalPdS_S_S_PKdS1_S1_S1_S1_S1_S1_iii_param_4,
	.param .u64 .ptr .align 1 _Z27_iterativeGpuUpperPyramidalPdS_S_S_PKdS1_S1_S1_S1_S1_S1_iii_param_5,
	.param .u64 .ptr .align 1 _Z27_iterativeGpuUpperPyramidalPdS_S_S_PKdS1_S1_S1_S1_S1_S1_iii_param_6,
	.param .u64 .ptr .align 1 _Z27_iterativeGpuUpperPyramidalPdS_S_S_PKdS1_S1_S1_S1_S1_S1_iii_param_7,
	.param .u64 .ptr .align 1 _Z27_iterativeGpuUpperPyramidalPdS_S_S_PKdS1_S1_S1_S1_S1_S1_iii_param_8,
	.param .u64 .ptr .align 1 _Z27_iterativeGpuUpperPyramidalPdS_S_S_PKdS1_S1_S1_S1_S1_S1_iii_param_9,
	.param .u64 .ptr .align 1 _Z27_iterativeGpuUpperPyramidalPdS_S_S_PKdS1_S1_S1_S1_S1_S1_iii_param_10,
	.param .u32 _Z27_iterativeGpuUpperPyramidalPdS_S_S_PKdS1_S1_S1_S1_S1_S1_iii_param_11,
	.param .u32 _Z27_iterativeGpuUpperPyramidalPdS_S_S_PKdS1_S1_S1_S1_S1_S1_iii_param_12,
	.param .u32 _Z27_iterativeGpuUpperPyramidalPdS_S_S_PKdS1_S1_S1_S1_S1_S1_iii_param_13
)
{
	.local .align 8 .b8 	__local_depot1[40];
	.reg .b64 	%SP;
	.reg .b64 	%SPL;
	.reg .pred 	%p<25>;
	.reg .b32 	%r<150>;
	.reg .b64 	%rd<56>;
	.reg .b64 	%fd<16>;

	mov.u64 	%SPL, __local_depot1;
	cvta.local.u64 	%SP, %SPL;
	ld.param.u64 	%rd5, [_Z27_iterativeGpuUpperPyramidalPdS_S_S_PKdS1_S1_S1_S1_S1_S1_iii_param_0];
	ld.param.u64 	%rd6, [_Z27_iterativeGpuUpperPyramidalPdS_S_S_PKdS1_S1_S1_S1_S1_S1_iii_param_1];
	ld.param.u64 	%rd7, [_Z27_iterativeGpuUpperPyramidalPdS_S_S_PKdS1_S1_S1_S1_S1_S1_iii_param_2];
	ld.param.u64 	%rd8, [_Z27_iterativeGpuUpperPyramidalPdS_S_S_PKdS1_S1_S1_S1_S1_S1_iii_param_3];
	ld.param.u64 	%rd9, [_Z27_iterativeGpuUpperPyramidalPdS_S_S_PKdS1_S1_S1_S1_S1_S1_iii_param_4];
	ld.param.u32 	%r58, [_Z27_iterativeGpuUpperPyramidalPdS_S_S_PKdS1_S1_S1_S1_S1_S1_iii_param_11];
	cvta.to.global.u64 	%rd10, %rd6;
	cvta.to.global.u64 	%rd11, %rd5;
	cvta.to.global.u64 	%rd12, %rd7;
	cvta.to.global.u64 	%rd13, %rd8;
	cvta.to.global.u64 	%rd14, %rd9;
	add.u64 	%rd15, %SP, 0;
	add.u64 	%rd16, %SPL, 0;
	mov.u32 	%r59, %ntid.x;
	mov.u32 	%r60, %ctaid.x;
	mul.lo.s32 	%r61, %r59, %r60;
	mov.u32 	%r137, %ntid.y;
	mov.u32 	%r62, %ctaid.y;
	mul.lo.s32 	%r63, %r137, %r62;
	mad.lo.s32 	%r64, %r63, %r58, %r61;
	cvt.s64.s32 	%rd17, %r64;
	mul.wide.s32 	%rd18, %r64, 8;
	add.s64 	%rd1, %rd11, %rd18;
	add.s64 	%rd2, %rd10, %rd18;
	add.s64 	%rd3, %rd12, %rd18;
	add.s64 	%rd4, %rd13, %rd18;
	mov.u32 	%r2, %tid.x;
	mov.u32 	%r65, %tid.y;
	mad.lo.s32 	%r66, %r58, %r65, %r2;
	cvt.u64.u32 	%rd19, %r66;
	add.s64 	%rd20, %rd17, %rd19;
	shl.b64 	%rd21, %rd20, 3;
	add.s64 	%rd22, %rd14, %rd21;
	ld.global.f64 	%fd2, [%rd22];
	mad.lo.s32 	%r3, %r65, %r59, %r2;
	shl.b32 	%r67, %r3, 3;
	mov.u32 	%r149, sharedMemory;
	add.s32 	%r68, %r149, %r67;
	st.shared.f64 	[%r68], %fd2;
	mul.lo.s32 	%r69, %r59, %r137;
	shl.b32 	%r70, %r69, 3;
	add.s32 	%r148, %r149, %r70;
	st.local.u32 	[%rd16], %r3;
	st.local.f64 	[%rd16+8], %fd2;
	mov.u64 	%rd23, $str;
	cvta.global.u64 	%rd24, %rd23;
	{ // callseq 0, 0
	.param .b64 param0;
	st.param.b64 	[param0], %rd24;
	.param .b64 param1;
	st.param.b64 	[param1], %rd15;
	.param .b32 retval0;
	call.uni (retval0), 
	vprintf, 
	(
	param0, 
	param1
	);
	ld.param.b32 	%r71, [retval0];
	} // callseq 0
	shr.u32 	%r73, %r59, 1;
	sub.s32 	%r135, %r59, %r65;
	sub.s32 	%r136, %r59, %r2;
	add.s32 	%r147, %r2, %r59;
	add.s32 	%r146, %r59, -2;
	add.s32 	%r145, %r2, -1;
	sub.s32 	%r74, %r65, %r59;
	add.s32 	%r144, %r74, 1;
	sub.s32 	%r75, %r2, %r59;
	add.s32 	%r143, %r75, 1;
	add.s32 	%r142, %r65, %r59;
	add.s32 	%r141, %r65, -1;
	neg.s32 	%r139, %r73;
	neg.s32 	%r134, %r2;
	neg.s32 	%r133, %r65;
	mov.b32 	%r140, 0;
	mov.b32 	%r138, 1;
$L__BB1_1:
	mov.u32 	%r33, %r149;
	mov.u32 	%r149, %r148;
	add.s32 	%r34, %r138, -1;
	add.u64 	%rd25, %SP, 0;
	add.u64 	%rd26, %SPL, 0;
	st.local.u32 	[%rd26], %r34;
	mov.u64 	%rd27, $str$1;
	cvta.global.u64 	%rd28, %rd27;
	{ // callseq 1, 0
	.param .b64 param0;
	st.param.b64 	[param0], %rd28;
	.param .b64 param1;
	st.param.b64 	[param1], %rd25;
	.param .b32 retval0;
	call.uni (retval0), 
	vprintf, 
	(
	param0, 
	param1
	);
	ld.param.b32 	%r76, [retval0];
	} // callseq 1
	setp.lt.u32 	%p1, %r2, %r34;
	shl.b32 	%r78, %r3, 3;
	add.s32 	%r35, %r33, %r78;
	@%p1 bra 	$L__BB1_19;
	add.s32 	%r36, %r146, 3;
	add.s32 	%r79, %r146, 1;
	setp.gt.u32 	%p2, %r2, %r79;
	mov.u32 	%r80, %tid.y;
	setp.lt.u32 	%p3, %r80, %r34;
	add.s32 	%r81, %r137, -1;
	setp.gt.u32 	%p4, %r80, %r81;
	or.pred  	%p5, %p2, %p4;
	or.pred  	%p6, %p5, %p3;
	@%p6 bra 	$L__BB1_19;
	setp.ne.s32 	%p7, %r141, -1;
	@%p7 bra 	$L__BB1_5;
	ld.shared.f64 	%fd3, [%r35];
	sub.s32 	%r82, %r2, %r80;
	mov.u32 	%r83, %ntid.x;
	sub.s32 	%r84, %r83, %r80;
	mad.lo.s32 	%r85, %r80, %r84, %r80;
	shl.b32 	%r86, %r85, 1;
	add.s32 	%r87, %r82, %r86;
	mul.wide.u32 	%rd29, %r87, 8;
	add.s64 	%rd30, %rd4, %rd29;
	st.global.f64 	[%rd30], %fd3;
$L__BB1_5:
	setp.ne.s32 	%p8, %r133, -1;
	@%p8 bra 	$L__BB1_7;
	shl.b32 	%r88, %r3, 3;
	add.s32 	%r89, %r33, %r88;
	ld.shared.f64 	%fd4, [%r89];
	add.s32 	%r90, %r36, -1;
	mad.lo.s32 	%r91, %r140, %r90, %r147;
	mul.wide.u32 	%rd31, %r91, 8;
	add.s64 	%rd32, %rd4, %rd31;
	st.global.f64 	[%rd32], %fd4;
$L__BB1_7:
	setp.ne.s32 	%p9, %r135, 1;
	@%p9 bra 	$L__BB1_9;
	shl.b32 	%r92, %r3, 3;
	add.s32 	%r93, %r33, %r92;
	ld.shared.f64 	%fd5, [%r93];
	mad.lo.s32 	%r94, %r140, %r36, %r145;
	add.s32 	%r95, %r94, 1;
	mul.wide.u32 	%rd33, %r95, 8;
	add.s64 	%rd34, %rd3, %rd33;
	st.global.f64 	[%rd34], %fd5;
$L__BB1_9:
	setp.ne.s32 	%p10, %r144, -1;
	@%p10 bra 	$L__BB1_11;
	shl.b32 	%r96, %r3, 3;
	add.s32 	%r97, %r33, %r96;
	ld.shared.f64 	%fd6, [%r97];
	add.s32 	%r98, %r36, -1;
	mad.lo.s32 	%r99, %r140, %r98, %r147;
	mul.wide.u32 	%rd35, %r99, 8;
	add.s64 	%rd36, %rd3, %rd35;
	st.global.f64 	[%rd36], %fd6;
$L__BB1_11:
	setp.ne.s32 	%p11, %r145, -1;
	@%p11 bra 	$L__BB1_13;
	shl.b32 	%r100, %r3, 3;
	add.s32 	%r101, %r33, %r100;
	ld.shared.f64 	%fd7, [%r101];
	mov.u32 	%r102, %tid.y;
	sub.s32 	%r103, %r102, %r2;
	mov.u32 	%r104, %ntid.x;
	sub.s32 	%r105, %r104, %r2;
	mad.lo.s32 	%r106, %r2, %r105, %r2;
	shl.b32 	%r107, %r106, 1;
	add.s32 	%r108, %r103, %r107;
	mul.wide.u32 	%rd37, %r108, 8;
	add.s64 	%rd38, %rd1, %rd37;
	st.global.f64 	[%rd38], %fd7;
$L__BB1_13:
	setp.ne.s32 	%p12, %r134, -1;
	@%p12 bra 	$L__BB1_15;
	shl.b32 	%r109, %r3, 3;
	add.s32 	%r110, %r33, %r109;
	ld.shared.f64 	%fd8, [%r110];
	add.s32 	%r111, %r36, -1;
	mad.lo.s32 	%r112, %r140, %r111, %r142;
	mul.wide.u32 	%rd39, %r112, 8;
	add.s64 	%rd40, %rd1, %rd39;
	st.global.f64 	[%rd40], %fd8;
$L__BB1_15:
	setp.ne.s32 	%p13, %r136, 1;
	@%p13 bra 	$L__BB1_17;
	shl.b32 	%r113, %r3, 3;
	add.s32 	%r114, %r33, %r113;
	ld.shared.f64 	%fd9, [%r114];
	mad.lo.s32 	%r115, %r140, %r36, %r141;
	add.s32 	%r116, %r115, 1;
	mul.wide.u32 	%rd41, %r116, 8;
	add.s64 	%rd42, %rd2, %rd41;
	st.global.f64 	[%rd42], %fd9;
$L__BB1_17:
	setp.ne.s32 	%p14, %r143, -1;
	@%p14 bra 	$L__BB1_19;
	shl.b32 	%r117, %r3, 3;
	add.s32 	%r118, %r33, %r117;
	ld.shared.f64 	%fd10, [%r118];
	add.s32 	%r119, %r36, -1;
	mad.lo.s32 	%r120, %r140, %r119, %r142;
	mul.wide.u32 	%rd43, %r120, 8;
	add.s64 	%rd44, %rd2, %rd43;
	st.global.f64 	[%rd44], %fd10;
$L__BB1_19:
	add.s32 	%r38, %r138, -1;
	setp.le.u32 	%p15, %r2, %r38;
	shl.b32 	%r121, %r3, 3;
	add.s32 	%r39, %r149, %r121;
	@%p15 bra 	$L__BB1_24;
	add.s32 	%r122, %r146, 1;
	setp.ge.u32 	%p16, %r2, %r122;
	mov.u32 	%r123, %tid.y;
	setp.le.u32 	%p17, %r123, %r38;
	add.s32 	%r125, %r137, -1;
	setp.ge.u32 	%p18, %r123, %r125;
	or.pred  	%p19, %p16, %p18;
	or.pred  	%p20, %p19, %p17;
	setp.eq.s32 	%p21, %r139, 0;
	or.pred  	%p22, %p21, %p20;
	@%p22 bra 	$L__BB1_24;
	shl.b32 	%r126, %r3, 3;
	add.s32 	%r127, %r33, %r126;
	ld.shared.f64 	%fd1, [%r127];
	and.b32  	%r128, %r38, 1;
	setp.eq.b32 	%p23, %r128, 1;
	@%p23 bra 	$L__BB1_23;
	st.shared.f64 	[%r39], %fd1;
	bra.uni 	$L__BB1_24;
$L__BB1_23:
	st.shared.f64 	[%r39], %fd1;
$L__BB1_24:
	bar.sync 	0;
	add.s32 	%r147, %r147, -1;
	add.s32 	%r146, %r146, -1;
	add.s32 	%r145, %r145, -1;
	add.s32 	%r144, %r144, 1;
	add.s32 	%r143, %r143, 1;
	add.s32 	%r142, %r142, -1;
	add.s32 	%r141, %r141, -1;
	add.s32 	%r140, %r140, 2;
	add.s32 	%r139, %r139, 1;
	setp.ne.s32 	%p24, %r139, 0;
	add.s32 	%r138, %r138, 1;
	add.s32 	%r137, %r137, -1;
	add.s32 	%r136, %r136, -1;
	add.s32 	%r135, %r135, -1;
	add.s32 	%r134, %r134, 1;
	add.s32 	%r133, %r133, 1;
	mov.u32 	%r148, %r33;
	@%p24 bra 	$L__BB1_1;
	mul.wide.u32 	%rd45, %r3, 8;
	add.s64 	%rd46, %rd3, %rd45;
	ld.global.f64 	%fd11, [%rd46];
	add.s64 	%rd47, %rd4, %rd45;
	ld.global.f64 	%fd12, [%rd47];
	add.s64 	%rd48, %rd1, %rd45;
	ld.global.f64 	%fd13, [%rd48];
	add.s64 	%rd49, %rd2, %rd45;
	ld.global.f64 	%fd14, [%rd49];
	add.u64 	%rd50, %SP, 0;
	add.u64 	%rd51, %SPL, 0;
	st.local.u32 	[%rd51], %r3;
	st.local.f64 	[%rd51+8], %fd11;
	st.local.f64 	[%rd51+16], %fd12;
	st.local.f64 	[%rd51+24], %fd13;
	st.local.f64 	[%rd51+32], %fd14;
	mov.u64 	%rd52, $str$2;
	cvta.global.u64 	%rd53, %rd52;
	{ // callseq 2, 0
	.param .b64 param0;
	st.param.b64 	[param0], %rd53;
	.param .b64 param1;
	st.param.b64 	[param1], %rd50;
	.param .b32 retval0;
	call.uni (retval0), 
	vprintf, 
	(
	param0, 
	param1
	);
	ld.param.b32 	%r129, [retval0];
	} // callseq 2
	ld.shared.f64 	%fd15, [%r39];
	st.local.u32 	[%rd51], %r3;
	st.local.f64 	[%rd51+8], %fd15;
	mov.u64 	%rd54, $str$3;
	cvta.global.u64 	%rd55, %rd54;
	{ // callseq 3, 0
	.param .b64 param0;
	st.param.b64 	[param0], %rd55;
	.param .b64 param1;
	st.param.b64 	[param1], %rd50;
	.param .b32 retval0;
	call.uni (retval0), 
	vprintf, 
	(
	param0, 
	param1
	);
	ld.param.b32 	%r131, [retval0];
	} // callseq 3
	ret;

}
	// .globl	_Z31_iterativeGpuLongitudinalBridgePdS_S_S_S_S_S_S_S_S_S_iii
.visible .entry _Z31_iterativeGpuLongitudinalBridgePdS_S_S_S_S_S_S_S_S_S_iii(
	.param .u64 .ptr .align 1 _Z31_iterativeGpuLongitudinalBridgePdS_S_S_S_S_S_S_S_S_S_iii_param_0,
	.param .u64 .ptr .align 1 _Z31_iterativeGpuLongitudinalBridgePdS_S_S_S_S_S_S_S_S_S_iii_param_1,
	.param .u64 .ptr .align 1 _Z31_iterativeGpuLongitudinalBridgePdS_S_S_S_S_S_S_S_S_S_iii_param_2,
	.param .u64 .ptr .align 1 _Z31_iterativeGpuLongitudinalBridgePdS_S_S_S_S_S_S_S_S_S_iii_param_3,
	.param .u64 .ptr .align 1 _Z31_iterativeGpuLongitudinalBridgePdS_S_S_S_S_S_S_S_S_S_iii_param_4,
	.param .u64 .ptr .align 1 _Z31_iterativeGpuLongitudinalBridgePdS_S_S_S_S_S_S_S_S_S_iii_param_5,
	.param .u64 .ptr .align 1 _Z31_iterativeGpuLongitudinalBridgePdS_S_S_S_S_S_S_S_S_S_iii_param_6,
	.param .u64 .ptr .align 1 _Z31_iterativeGpuLongitudinalBridgePdS_S_S_S_S_S_S_S_S_S_iii_param_7,
	.param .u64 .ptr .align 1 _Z31_iterativeGpuLongitudinalBridgePdS_S_S_S_S_S_S_S_S_S_iii_param_8,
	.param .u64 .ptr .align 1 _Z31_iterativeGpuLongitudinalBridgePdS_S_S_S_S_S_S_S_S_S_iii_param_9,
	.param .u64 .ptr .align 1 _Z31_iterativeGpuLongitudinalBridgePdS_S_S_S_S_S_S_S_S_S_iii_param_10,
	.param .u32 _Z31_iterativeGpuLongitudinalBridgePdS_S_S_S_S_S_S_S_S_S_iii_param_11,
	.param .u32 _Z31_iterativeGpuLongitudinalBridgePdS_S_S_S_S_S_S_S_S_S_iii_param_12,
	.param .u32 _Z31_iterativeGpuLongitudinalBridgePdS_S_S_S_S_S_S_S_S_S_iii_param_13
)
{
	.reg .pred 	%p<24>;
	.reg .b32 	%r<94>;
	.reg .b64 	%rd<46>;
	.reg .b64 	%fd<10>;

	ld.param.u64 	%rd12, [_Z31_iterativeGpuLongitudinalBridgePdS_S_S_S_S_S_S_S_S_S_iii_param_0];
	ld.param.u64 	%rd10, [_Z31_iterativeGpuLongitudinalBridgePdS_S_S_S_S_S_S_S_S_S_iii_param_1];
	ld.param.u64 	%rd11, [_Z31_iterativeGpuLongitudinalBridgePdS_S_S_S_S_S_S_S_S_S_iii_param_2];
	ld.param.u32 	%r28, [_Z31_iterativeGpuLongitudinalBridgePdS_S_S_S_S_S_S_S_S_S_iii_param_11];
	cvta.to.global.u64 	%rd1, %rd12;
	mov.u32 	%r1, %ntid.x;
	shr.u32 	%r2, %r1, 1;
	add.s32 	%r3, %r2, 1;
	mad.lo.s32 	%r4, %r1, %r2, %r1;
	mov.u32 	%r29, %ctaid.y;
	mov.u32 	%r5, %nctaid.x;
	mov.u32 	%r6, %ctaid.x;
	mad.lo.s32 	%r7, %r29, %r5, %r6;
	mul.lo.s32 	%r30, %r4, %r7;
	cvt.s64.s32 	%rd2, %r30;
	mov.u32 	%r31, %nctaid.y;
	add.s32 	%r32, %r31, -1;
	setp.ne.s32 	%p1, %r29, %r32;
	@%p1 bra 	$L__BB2_2;
	mul.lo.s32 	%r34, %r4, %r6;
	cvt.u64.u32 	%rd45, %r34;
	bra.uni 	$L__BB2_3;
$L__BB2_2:
	mul.lo.s32 	%r33, %r4, %r5;
	cvt.u64.u32 	%rd13, %r33;
	add.s64 	%rd45, %rd2, %rd13;
$L__BB2_3:
	shl.b64 	%rd14, %rd2, 3;
	add.s64 	%rd6, %rd1, %rd14;
	cvta.to.global.u64 	%rd15, %rd10;
	shl.b64 	%rd16, %rd45, 3;
	add.s64 	%rd7, %rd15, %rd16;
	mov.u32 	%r36, %ntid.y;
	mul.lo.s32 	%r37, %r1, %r36;
	mul.lo.s32 	%r38, %r37, %r7;
	shr.u32 	%r8, %r36, 1;
	mul.lo.s32 	%r39, %r28, %r8;
	cvt.s64.s32 	%rd17, %r38;
	cvt.s64.s32 	%rd18, %r39;
	add.s64 	%rd19, %rd18, %rd17;
	cvta.to.global.u64 	%rd20, %rd11;
	shl.b64 	%rd21, %rd19, 3;
	add.s64 	%rd8, %rd20, %rd21;
	mov.u32 	%r9, %tid.x;
	mov.u32 	%r10, %tid.y;
	mad.lo.s32 	%r40, %r10, %r1, %r9;
	add.s32 	%r11, %r2, -1;
	add.s32 	%r12, %r1, 1;
	shl.b32 	%r41, %r40, 3;
	mov.u32 	%r42, sharedMemory;
	add.s32 	%r13, %r42, %r41;
	add.s32 	%r14, %r36, 2;
	add.s32 	%r43, %r4, -1;
	mul.wide.u32 	%rd22, %r43, 8;
	add.s64 	%rd9, %rd7, %rd22;
	mov.b32 	%r92, 0;
	mov.u32 	%r93, %r92;
$L__BB2_4:
	not.b32 	%r17, %r93;
	add.s32 	%r18, %r8, %r17;
	setp.ne.s32 	%p2, %r10, %r18;
	@%p2 bra 	$L__BB2_6;
	add.s32 	%r44, %r92, %r9;
	add.s32 	%r45, %r12, %r92;
	mul.lo.s32 	%r46, %r93, %r45;
	shl.b32 	%r47, %r46, 1;
	add.s32 	%r48, %r44, %r47;
	mul.wide.u32 	%rd23, %r48, 8;
	add.s64 	%rd24, %rd6, %rd23;
	ld.global.f64 	%fd1, [%rd24];
	st.shared.f64 	[%r13], %fd1;
$L__BB2_6:
	add.s32 	%r19, %r1, %r9;
	add.s32 	%r49, %r8, %r92;
	add.s32 	%r20, %r49, -2;
	setp.ne.s32 	%p3, %r10, %r20;
	@%p3 bra 	$L__BB2_8;
	sub.s32 	%r50, %r1, %r93;
	mul.lo.s32 	%r51, %r93, %r50;
	shl.b32 	%r52, %r51, 1;
	add.s32 	%r53, %r19, %r92;
	add.s32 	%r54, %r53, %r52;
	mul.wide.u32 	%rd25, %r54, 8;
	add.s64 	%rd26, %rd6, %rd25;
	ld.global.f64 	%fd2, [%rd26];
	st.shared.f64 	[%r13], %fd2;
$L__BB2_8:
	add.s32 	%r55, %r20, 3;
	setp.ne.s32 	%p4, %r10, %r55;
	@%p4 bra 	$L__BB2_10;
	add.s32 	%r56, %r92, %r9;
	add.s32 	%r57, %r12, %r92;
	mul.lo.s32 	%r58, %r93, %r57;
	shl.b32 	%r59, %r58, 1;
	add.s32 	%r60, %r56, %r59;
	mul.wide.u32 	%rd27, %r60, 8;
	add.s64 	%rd28, %rd7, %rd27;
	ld.global.f64 	%fd3, [%rd28];
	st.shared.f64 	[%r13], %fd3;
$L__BB2_10:
	add.s32 	%r61, %r14, %r92;
	setp.ne.s32 	%p5, %r10, %r61;
	@%p5 bra 	$L__BB2_12;
	sub.s32 	%r62, %r1, %r93;
	mul.lo.s32 	%r63, %r93, %r62;
	shl.b32 	%r64, %r63, 1;
	add.s32 	%r65, %r19, %r92;
	add.s32 	%r66, %r65, %r64;
	mul.wide.u32 	%rd29, %r66, 8;
	add.s64 	%rd30, %rd7, %rd29;
	ld.global.f64 	%fd4, [%rd30];
	st.shared.f64 	[%r13], %fd4;
$L__BB2_12:
	add.s32 	%r67, %r1, %r92;
	add.s32 	%r68, %r67, -2;
	setp.ne.s32 	%p6, %r9, %r68;
	add.s32 	%r21, %r1, %r17;
	setp.ne.s32 	%p7, %r9, %r21;
	or.pred  	%p8, %p6, %p7;
	sub.s32 	%r69, %r3, %r93;
	setp.lt.u32 	%p9, %r10, %r69;
	or.pred  	%p10, %p8, %p9;
	@%p10 bra 	$L__BB2_18;
	add.s32 	%r71, %r2, %r93;
	add.s32 	%r22, %r71, 2;
	setp.lt.u32 	%p11, %r22, %r10;
	@%p11 bra 	$L__BB2_18;
	add.s32 	%r23, %r93, 1;
	mad.lo.s32 	%r72, %r93, %r93, %r93;
	shl.b32 	%r24, %r72, 1;
	setp.eq.s32 	%p12, %r93, %r11;
	@%p12 bra 	$L__BB2_16;
	ld.shared.f64 	%fd5, [%r13];
	sub.s32 	%r73, %r22, %r10;
	add.s32 	%r74, %r73, %r24;
	mul.wide.u32 	%rd31, %r74, 8;
	add.s64 	%rd32, %rd8, %rd31;
	st.global.f64 	[%rd32], %fd5;
	sub.s32 	%r75, %r22, %r9;
	add.s32 	%r76, %r75, %r24;
	shl.b32 	%r77, %r23, 1;
	add.s32 	%r78, %r76, %r77;
	mul.wide.u32 	%rd33, %r78, 8;
	add.s64 	%rd34, %rd8, %rd33;
	st.global.f64 	[%rd34], %fd5;
	bra.uni 	$L__BB2_18;
$L__BB2_16:
	add.s32 	%r79, %r3, %r1;
	setp.eq.s32 	%p13, %r10, %r79;
	ld.global.f64 	%fd6, [%rd9];
	mul.wide.s32 	%rd35, %r24, 8;
	add.s64 	%rd36, %rd8, %rd35;
	st.global.f64 	[%rd36], %fd6;
	mul.lo.s32 	%r80, %r3, %r1;
	mul.wide.u32 	%rd37, %r80, 8;
	add.s64 	%rd38, %rd7, %rd37;
	ld.global.f64 	%fd7, [%rd38+-16];
	shl.b32 	%r25, %r23, 1;
	mul.wide.s32 	%rd39, %r25, 8;
	add.s64 	%rd40, %rd36, %rd39;
	st.global.f64 	[%rd40], %fd7;
	@%p13 bra 	$L__BB2_18;
	ld.shared.f64 	%fd8, [%r13];
	sub.s32 	%r81, %r22, %r10;
	add.s32 	%r82, %r81, %r24;
	mul.wide.u32 	%rd41, %r82, 8;
	add.s64 	%rd42, %rd8, %rd41;
	st.global.f64 	[%rd42], %fd8;
	sub.s32 	%r83, %r22, %r9;
	add.s32 	%r84, %r24, %r25;
	add.s32 	%r85, %r84, %r83;
	mul.wide.u32 	%rd43, %r85, 8;
	add.s64 	%rd44, %rd8, %rd43;
	st.global.f64 	[%rd44], %fd8;
$L__BB2_18:
	setp.eq.s32 	%p14, %r93, %r2;
	setp.le.u32 	%p15, %r9, %r93;
	or.pred  	%p16, %p14, %p15;
	setp.ge.u32 	%p17, %r9, %r21;
	or.pred  	%p18, %p16, %p17;
	setp.lt.u32 	%p19, %r10, %r18;
	or.pred  	%p20, %p19, %p18;
	add.s32 	%r88, %r93, %r8;
	setp.gt.u32 	%p21, %r10, %r88;
	or.pred  	%p22, %p20, %p21;
	@%p22 bra 	$L__BB2_20;
	ld.shared.f64 	%fd9, [%r13];
	mul.lo.s32 	%r89, %r1, %r1;
	shl.b32 	%r90, %r89, 3;
	add.s32 	%r91, %r13, %r90;
	st.shared.f64 	[%r91], %fd9;
$L__BB2_20:
	add.s32 	%r26, %r93, -1;
	sub.s32 	%r92, 1, %r93;
	setp.le.u32 	%p23, %r26, %r11;
	mov.u32 	%r93, %r26;
	@%p23 bra 	$L__BB2_4;
	ret;

}


// ===== COMPILED SASS (sm_100) =====

	.target	sm_100

	.elftype	@"ET_EXEC"


//--------------------- .note.nv.tkinfo           --------------------------
	.section	.note.nv.tkinfo,"",@"SHT_NOTE"
	.sectionflags	@"SHF_NOTE_NV_TKINFO"
	.tkinfo
        /*0018*/ 	.word	0x00000002
        /*0030*/ 	.string	""
        /*0030*/ 	.string	"ptxas"
        /*0030*/ 	.string	"Cuda compilation tools, release 13.0, V13.0.88"
        /*0030*/ 	.string	"Build cuda_13.0.r13.0/compiler.36424714_0"
        /*0030*/ 	.string	"-arch sm_100 -m 64 "



//--------------------- .note.nv.cuinfo           --------------------------
	.section	.note.nv.cuinfo,"",@"SHT_NOTE"
	.sectionflags	@"SHF_NOTE_NV_CUINFO"
        /*0018*/ 	.short	0x0002
        /*001a*/ 	.short	0x0064
        /*001c*/ 	.short	0x0082
	.zero		2


//--------------------- .nv.info                  --------------------------
	.section	.nv.info,"",@"SHT_CUDA_INFO"
	.align	4


	//----- nvinfo : EIATTR_REGCOUNT
	.align		4
        /*0000*/ 	.byte	0x04, 0x2f
        /*0002*/ 	.short	(.L_5 - .L_4)
	.align		4
.L_4:
        /*0004*/ 	.word	index@(_Z29_iterativeGpuClassicIterationPdPKdS1_S1_S1_S1_S1_S1_iiii)
        /*0008*/ 	.word	0x00000020


	//----- nvinfo : EIATTR_FRAME_SIZE
	.align		4
.L_5:
        /*000c*/ 	.byte	0x04, 0x11
        /*000e*/ 	.short	(.L_7 - .L_6)
	.align		4
.L_6:
        /*0010*/ 	.word	index@($__internal_0_$__cuda_sm20_div_rn_f64_full)
        /*0014*/ 	.word	0x00000000


	//----- nvinfo : EIATTR_FRAME_SIZE
	.align		4
.L_7:
        /*0018*/ 	.byte	0x04, 0x11
        /*001a*/ 	.short	(.L_9 - .L_8)
	.align		4
.L_8:
        /*001c*/ 	.word	index@(_Z29_iterativeGpuClassicIterationPdPKdS1_S1_S1_S1_S1_S1_iiii)
        /*0020*/ 	.word	0x00000000


	//----- nvinfo : EIATTR_REGCOUNT
	.align		4
.L_9:
        /*0024*/ 	.byte	0x04, 0x2f
        /*0026*/ 	.short	(.L_11 - .L_10)
	.align		4
.L_10:
        /*0028*/ 	.word	index@(_Z27_iterativeGpuUpperPyramidalPdS_S_S_PKdS1_S1_S1_S1_S1_S1_iii)
        /*002c*/ 	.word	0x00000028


	//----- nvinfo : EIATTR_FRAME_SIZE
	.align		4
.L_11:
        /*0030*/ 	.byte	0x04, 0x11
        /*0032*/ 	.short	(.L_13 - .L_12)
	.align		4
.L_12:
        /*0034*/ 	.word	index@(_Z27_iterativeGpuUpperPyramidalPdS_S_S_PKdS1_S1_S1_S1_S1_S1_iii)
        /*0038*/ 	.word	0x00000028


	//----- nvinfo : EIATTR_REGCOUNT
	.align		4
.L_13:
        /*003c*/ 	.byte	0x04, 0x2f
        /*003e*/ 	.short	(.L_15 - .L_14)
	.align		4
.L_14:
        /*0040*/ 	.word	index@(_Z31_iterativeGpuLongitudinalBridgePdS_S_S_S_S_S_S_S_S_S_iii)
        /*0044*/ 	.word	0x00000028


	//----- nvinfo : EIATTR_FRAME_SIZE
	.align		4
.L_15:
        /*0048*/ 	.byte	0x04, 0x11
        /*004a*/ 	.short	(.L_17 - .L_16)
	.align		4
.L_16:
        /*004c*/ 	.word	index@(_Z31_iterativeGpuLongitudinalBridgePdS_S_S_S_S_S_S_S_S_S_iii)
        /*0050*/ 	.word	0x00000000


	//----- nvinfo : EIATTR_MIN_STACK_SIZE
	.align		4
.L_17:
        /*0054*/ 	.byte	0x04, 0x12
        /*0056*/ 	.short	(.L_19 - .L_18)
	.align		4
.L_18:
        /*0058*/ 	.word	index@(_Z31_iterativeGpuLongitudinalBridgePdS_S_S_S_S_S_S_S_S_S_iii)
        /*005c*/ 	.word	0x00000000


	//----- nvinfo : EIATTR_MIN_STACK_SIZE
	.align		4
.L_19:
        /*0060*/ 	.byte	0x04, 0x12
        /*0062*/ 	.short	(.L_21 - .L_20)
	.align		4
.L_20:
        /*0064*/ 	.word	index@(_Z27_iterativeGpuUpperPyramidalPdS_S_S_PKdS1_S1_S1_S1_S1_S1_iii)
        /*0068*/ 	.word	0x00000028


	//----- nvinfo : EIATTR_MIN_STACK_SIZE
	.align		4
.L_21:
        /*006c*/ 	.byte	0x04, 0x12
        /*006e*/ 	.short	(.L_23 - .L_22)
	.align		4
.L_22:
        /*0070*/ 	.word	index@(_Z29_iterativeGpuClassicIterationPdPKdS1_S1_S1_S1_S1_S1_iiii)
        /*0074*/ 	.word	0x00000000
.L_23:


//--------------------- .nv.compat                --------------------------
	.section	.nv.compat,"",@"SHT_CUDA_COMPAT_INFO"
	.align	4
        /*0000*/ 	.byte	0x02, 0x09, 0x00, 0x00, 0x02, 0x02, 0x01, 0x00, 0x02, 0x05, 0x05, 0x00, 0x03, 0x07, 0x01, 0x01
        /*0010*/ 	.byte	0x02, 0x03, 0x00, 0x00, 0x02, 0x06, 0x01, 0x00, 0x04, 0x0b, 0x08, 0x00, 0x01, 0x00, 0x00, 0x00
        /*0020*/ 	.byte	0x00, 0x00, 0x00, 0x00


//--------------------- .nv.info._Z31_iterativeGpuLongitudinalBridgePdS_S_S_S_S_S_S_S_S_S_iii --------------------------
	.section	.nv.info._Z31_iterativeGpuLongitudinalBridgePdS_S_S_S_S_S_S_S_S_S_iii,"",@"SHT_CUDA_INFO"
	.sectionflags	@""
	.align	4


	//----- nvinfo : EIATTR_CUDA_API_VERSION
	.align		4
        /*0000*/ 	.byte	0x04, 0x37
        /*0002*/ 	.short	(.L_25 - .L_24)
.L_24:
        /*0004*/ 	.word	0x00000082


	//----- nvinfo : EIATTR_KPARAM_INFO
	.align		4
.L_25:
        /*0008*/ 	.byte	0x04, 0x17
        /*000a*/ 	.short	(.L_27 - .L_26)
.L_26:
        /*000c*/ 	.word	0x00000000
        /*0010*/ 	.short	0x000d
        /*0012*/ 	.short	0x0060
        /*0014*/ 	.byte	0x00, 0xf0, 0x11, 0x00


	//----- nvinfo : EIATTR_KPARAM_INFO
	.align		4
.L_27:
        /*0018*/ 	.byte	0x04, 0x17
        /*001a*/ 	.short	(.L_29 - .L_28)
.L_28:
        /*001c*/ 	.word	0x00000000
        /*0020*/ 	.short	0x000c
        /*0022*/ 	.short	0x005c
        /*0024*/ 	.byte	0x00, 0xf0, 0x11, 0x00


	//----- nvinfo : EIATTR_KPARAM_INFO
	.align		4
.L_29:
        /*0028*/ 	.byte	0x04, 0x17
        /*002a*/ 	.short	(.L_31 - .L_30)
.L_30:
        /*002c*/ 	.word	0x00000000
        /*0030*/ 	.short	0x000b
        /*0032*/ 	.short	0x0058
        /*0034*/ 	.byte	0x00, 0xf0, 0x11, 0x00


	//----- nvinfo : EIATTR_KPARAM_INFO
	.align		4
.L_31:
        /*0038*/ 	.byte	0x04, 0x17
        /*003a*/ 	.short	(.L_33 - .L_32)
.L_32:
        /*003c*/ 	.word	0x00000000
        /*0040*/ 	.short	0x000a
        /*0042*/ 	.short	0x0050
        /*0044*/ 	.byte	0x00, 0xf5, 0x21, 0x00


	//----- nvinfo : EIATTR_KPARAM_INFO
	.align		4
.L_33:
        /*0048*/ 	.byte	0x04, 0x17
        /*004a*/ 	.short	(.L_35 - .L_34)
.L_34:
        /*004c*/ 	.word	0x00000000
        /*0050*/ 	.short	0x0009
        /*0052*/ 	.short	0x0048
        /*0054*/ 	.byte	0x00, 0xf5, 0x21, 0x00


	//----- nvinfo : EIATTR_KPARAM_INFO
	.align		4
.L_35:
        /*0058*/ 	.byte	0x04, 0x17
        /*005a*/ 	.short	(.L_37 - .L_36)
.L_36:
        /*005c*/ 	.word	0x00000000
        /*0060*/ 	.short	0x0008
        /*0062*/ 	.short	0x0040
        /*0064*/ 	.byte	0x00, 0xf5, 0x21, 0x00


	//----- nvinfo : EIATTR_KPARAM_INFO
	.align		4
.L_37:
        /*0068*/ 	.byte	0x04, 0x17
        /*006a*/ 	.short	(.L_39 - .L_38)
.L_38:
        /*006c*/ 	.word	0x00000000
        /*0070*/ 	.short	0x0007
        /*0072*/ 	.short	0x0038
        /*0074*/ 	.byte	0x00, 0xf5, 0x21, 0x00


	//----- nvinfo : EIATTR_KPARAM_INFO
	.align		4
.L_39:
        /*0078*/ 	.byte	0x04, 0x17
        /*007a*/ 	.short	(.L_41 - .L_40)
.L_40:
        /*007c*/ 	.word	0x00000000
        /*0080*/ 	.short	0x0006
        /*0082*/ 	.short	0x0030
        /*0084*/ 	.byte	0x00, 0xf5, 0x21, 0x00


	//----- nvinfo : EIATTR_KPARAM_INFO
	.align		4
.L_41:
        /*0088*/ 	.byte	0x04, 0x17
        /*008a*/ 	.short	(.L_43 - .L_42)
.L_42:
        /*008c*/ 	.word	0x00000000
        /*0090*/ 	.short	0x0005
        /*0092*/ 	.short	0x0028
        /*0094*/ 	.byte	0x00, 0xf5, 0x21, 0x00


	//----- nvinfo : EIATTR_KPARAM_INFO
	.align		4
.L_43:
        /*0098*/ 	.byte	0x04, 0x17
        /*009a*/ 	.short	(.L_45 - .L_44)
.L_44:
        /*009c*/ 	.word	0x00000000
        /*00a0*/ 	.short	0x0004
        /*00a2*/ 	.short	0x0020
        /*00a4*/ 	.byte	0x00, 0xf5, 0x21, 0x00


	//----- nvinfo : EIATTR_KPARAM_INFO
	.align		4
.L_45:
        /*00a8*/ 	.byte	0x04, 0x17
        /*00aa*/ 	.short	(.L_47 - .L_46)
.L_46:
        /*00ac*/ 	.word	0x00000000
        /*00b0*/ 	.short	0x0003
        /*00b2*/ 	.short	0x0018
        /*00b4*/ 	.byte	0x00, 0xf5, 0x21, 0x00


	//----- nvinfo : EIATTR_KPARAM_INFO
	.align		4
.L_47:
        /*00b8*/ 	.byte	0x04, 0x17
        /*00ba*/ 	.short	(.L_49 - .L_48)
.L_48:
        /*00bc*/ 	.word	0x00000000
        /*00c0*/ 	.short	0x0002
        /*00c2*/ 	.short	0x0010
        /*00c4*/ 	.byte	0x00, 0xf5, 0x21, 0x00


	//----- nvinfo : EIATTR_KPARAM_INFO
	.align		4
.L_49:
        /*00c8*/ 	.byte	0x04, 0x17
        /*00ca*/ 	.short	(.L_51 - .L_50)
.L_50:
        /*00cc*/ 	.word	0x00000000
        /*00d0*/ 	.short	0x0001
        /*00d2*/ 	.short	0x0008
        /*00d4*/ 	.byte	0x00, 0xf5, 0x21, 0x00


	//----- nvinfo : EIATTR_KPARAM_INFO
	.align		4
.L_51:
        /*00d8*/ 	.byte	0x04, 0x17
        /*00da*/ 	.short	(.L_53 - .L_52)
.L_52:
        /*00dc*/ 	.word	0x00000000
        /*00e0*/ 	.short	0x0000
        /*00e2*/ 	.short	0x0000
        /*00e4*/ 	.byte	0x00, 0xf5, 0x21, 0x00


	//----- nvinfo : EIATTR_SPARSE_MMA_MASK
	.align		4
.L_53:
        /*00e8*/ 	.byte	0x03, 0x50
        /*00ea*/ 	.short	0x0000


	//----- nvinfo : EIATTR_MAXREG_COUNT
	.align		4
        /*00ec*/ 	.byte	0x03, 0x1b
        /*00ee*/ 	.short	0x00ff


	//----- nvinfo : EIATTR_MERCURY_ISA_VERSION
	.align		4
        /*00f0*/ 	.byte	0x03, 0x5f
        /*00f2*/ 	.short	0x0101


	//----- nvinfo : EIATTR_VRC_CTA_INIT_COUNT
	.align		4
        /*00f4*/ 	.byte	0x02, 0x4a
	.zero		1
	.zero		1


	//----- nvinfo : EIATTR_EXIT_INSTR_OFFSETS
	.align		4
        /*00f8*/ 	.byte	0x04, 0x1c
        /*00fa*/ 	.short	(.L_55 - .L_54)


	//   ....[0]....
.L_54:
        /*00fc*/ 	.word	0x00000970


	//----- nvinfo : EIATTR_CRS_STACK_SIZE
	.align		4
.L_55:
        /*0100*/ 	.byte	0x04, 0x1e
        /*0102*/ 	.short	(.L_57 - .L_56)
.L_56:
        /*0104*/ 	.word	0x00000000


	//----- nvinfo : EIATTR_CBANK_PARAM_SIZE
	.align		4
.L_57:
        /*0108*/ 	.byte	0x03, 0x19
        /*010a*/ 	.short	0x0064


	//----- nvinfo : EIATTR_PARAM_CBANK
	.align		4
        /*010c*/ 	.byte	0x04, 0x0a
        /*010e*/ 	.short	(.L_59 - .L_58)
	.align		4
.L_58:
        /*0110*/ 	.word	index@(.nv.constant0._Z31_iterativeGpuLongitudinalBridgePdS_S_S_S_S_S_S_S_S_S_iii)
        /*0114*/ 	.short	0x0380
        /*0116*/ 	.short	0x0064


	//----- nvinfo : EIATTR_SW_WAR
	.align		4
.L_59:
        /*0118*/ 	.byte	0x04, 0x36
        /*011a*/ 	.short	(.L_61 - .L_60)
.L_60:
        /*011c*/ 	.word	0x00000008
.L_61:


//--------------------- .nv.info._Z27_iterativeGpuUpperPyramidalPdS_S_S_PKdS1_S1_S1_S1_S1_S1_iii --------------------------
	.section	.nv.info._Z27_iterativeGpuUpperPyramidalPdS_S_S_PKdS1_S1_S1_S1_S1_S1_iii,"",@"SHT_CUDA_INFO"
	.sectionflags	@""
	.align	4


	//----- nvinfo : EIATTR_CUDA_API_VERSION
	.align		4
        /*0000*/ 	.byte	0x04, 0x37
        /*0002*/ 	.short	(.L_63 - .L_62)
.L_62:
        /*0004*/ 	.word	0x00000082


	//----- nvinfo : EIATTR_KPARAM_INFO
	.align		4
.L_63:
        /*0008*/ 	.byte	0x04, 0x17
        /*000a*/ 	.short	(.L_65 - .L_64)
.L_64:
        /*000c*/ 	.word	0x00000000
        /*0010*/ 	.short	0x000d
        /*0012*/ 	.short	0x0060
        /*0014*/ 	.byte	0x00, 0xf0, 0x11, 0x00


	//----- nvinfo : EIATTR_KPARAM_INFO
	.align		4
.L_65:
        /*0018*/ 	.byte	0x04, 0x17
        /*001a*/ 	.short	(.L_67 - .L_66)
.L_66:
        /*001c*/ 	.word	0x00000000
        /*0020*/ 	.short	0x000c
        /*0022*/ 	.short	0x005c
        /*0024*/ 	.byte	0x00, 0xf0, 0x11, 0x00


	//----- nvinfo : EIATTR_KPARAM_INFO
	.align		4
.L_67:
        /*0028*/ 	.byte	0x04, 0x17
        /*002a*/ 	.short	(.L_69 - .L_68)
.L_68:
        /*002c*/ 	.word	0x00000000
        /*0030*/ 	.short	0x000b
        /*0032*/ 	.short	0x0058
        /*0034*/ 	.byte	0x00, 0xf0, 0x11, 0x00


	//----- nvinfo : EIATTR_KPARAM_INFO
	.align		4
.L_69:
        /*0038*/ 	.byte	0x04, 0x17
        /*003a*/ 	.short	(.L_71 - .L_70)
.L_70:
        /*003c*/ 	.word	0x00000000
        /*0040*/ 	.short	0x000a
        /*0042*/ 	.short	0x0050
        /*0044*/ 	.byte	0x00, 0xf5, 0x21, 0x00


	//----- nvinfo : EIATTR_KPARAM_INFO
	.align		4
.L_71:
        /*0048*/ 	.byte	0x04, 0x17
        /*004a*/ 	.short	(.L_73 - .L_72)
.L_72:
        /*004c*/ 	.word	0x00000000
        /*0050*/ 	.short	0x0009
        /*0052*/ 	.short	0x0048
        /*0054*/ 	.byte	0x00, 0xf5, 0x21, 0x00


	//----- nvinfo : EIATTR_KPARAM_INFO
	.align		4
.L_73:
        /*0058*/ 	.byte	0x04, 0x17
        /*005a*/ 	.short	(.L_75 - .L_74)
.L_74:
        /*005c*/ 	.word	0x00000000
        /*0060*/ 	.short	0x0008
        /*0062*/ 	.short	0x0040
        /*0064*/ 	.byte	0x00, 0xf5, 0x21, 0x00


	//----- nvinfo : EIATTR_KPARAM_INFO
	.align		4
.L_75:
        /*0068*/ 	.byte	0x04, 0x17
        /*006a*/ 	.short	(.L_77 - .L_76)
.L_76:
        /*006c*/ 	.word	0x00000000
        /*0070*/ 	.short	0x0007
        /*0072*/ 	.short	0x0038
        /*0074*/ 	.byte	0x00, 0xf5, 0x21, 0x00


	//----- nvinfo : EIATTR_KPARAM_INFO
	.align		4
.L_77:
        /*0078*/ 	.byte	0x04, 0x17
        /*007a*/ 	.short	(.L_79 - .L_78)
.L_78:
        /*007c*/ 	.word	0x00000000
        /*0080*/ 	.short	0x0006
        /*0082*/ 	.short	0x0030
        /*0084*/ 	.byte	0x00, 0xf5, 0x21, 0x00


	//----- nvinfo : EIATTR_KPARAM_INFO
	.align		4
.L_79:
        /*0088*/ 	.byte	0x04, 0x17
        /*008a*/ 	.short	(.L_81 - .L_80)
.L_80:
        /*008c*/ 	.word	0x00000000
        /*0090*/ 	.short	0x0005
        /*0092*/ 	.short	0x0028
        /*0094*/ 	.byte	0x00, 0xf5, 0x21, 0x00


	//----- nvinfo : EIATTR_KPARAM_INFO
	.align		4
.L_81:
        /*0098*/ 	.byte	0x04, 0x17
        /*009a*/ 	.short	(.L_83 - .L_82)
.L_82:
        /*009c*/ 	.word	0x00000000
        /*00a0*/ 	.short	0x0004
        /*00a2*/ 	.short	0x0020
        /*00a4*/ 	.byte	0x00, 0xf5, 0x21, 0x00


	//----- nvinfo : EIATTR_KPARAM_INFO
	.align		4
.L_83:
        /*00a8*/ 	.byte	0x04, 0x17
        /*00aa*/ 	.short	(.L_85 - .L_84)
.L_84:
        /*00ac*/ 	.word	0x00000000
        /*00b0*/ 	.short	0x0003
        /*00b2*/ 	.short	0x0018
        /*00b4*/ 	.byte	0x00, 0xf5, 0x21, 0x00


	//----- nvinfo : EIATTR_KPARAM_INFO
	.align		4
.L_85:
        /*00b8*/ 	.byte	0x04, 0x17
        /*00ba*/ 	.short	(.L_87 - .L_86)
.L_86:
        /*00bc*/ 	.word	0x00000000
        /*00c0*/ 	.short	0x0002
        /*00c2*/ 	.short	0x0010
        /*00c4*/ 	.byte	0x00, 0xf5, 0x21, 0x00


	//----- nvinfo : EIATTR_KPARAM_INFO
	.align		4
.L_87:
        /*00c8*/ 	.byte	0x04, 0x17
        /*00ca*/ 	.short	(.L_89 - .L_88)
.L_88:
        /*00cc*/ 	.word	0x00000000
        /*00d0*/ 	.short	0x0001
        /*00d2*/ 	.short	0x0008
        /*00d4*/ 	.byte	0x00, 0xf5, 0x21, 0x00


	//----- nvinfo : EIATTR_KPARAM_INFO
	.align		4
.L_89:
        /*00d8*/ 	.byte	0x04, 0x17
        /*00da*/ 	.short	(.L_91 - .L_90)
.L_90:
        /*00dc*/ 	.word	0x00000000
        /*00e0*/ 	.short	0x0000
        /*00e2*/ 	.short	0x0000
        /*00e4*/ 	.byte	0x00, 0xf5, 0x21, 0x00


	//----- nvinfo : EIATTR_SPARSE_MMA_MASK
	.align		4
.L_91:
        /*00e8*/ 	.byte	0x03, 0x50
        /*00ea*/ 	.short	0x0000


	//----- nvinfo : EIATTR_MAXREG_COUNT
	.align		4
        /*00ec*/ 	.byte	0x03, 0x1b
        /*00ee*/ 	.short	0x00ff


	//----- nvinfo : EIATTR_NUM_BARRIERS
	.align		4
        /*00f0*/ 	.byte	0x02, 0x4c
        /*00f2*/ 	.byte	0x01
	.zero		1


	//----- nvinfo : EIATTR_EXTERNS
	.align		4
        /*00f4*/ 	.byte	0x04, 0x0f
        /*00f6*/ 	.short	(.L_93 - .L_92)


	//   ....[0]....
	.align		4
.L_92:
        /*00f8*/ 	.word	index@(vprintf)


	//----- nvinfo : EIATTR_MERCURY_ISA_VERSION
	.align		4
.L_93:
        /*00fc*/ 	.byte	0x03, 0x5f
        /*00fe*/ 	.short	0x0101


	//----- nvinfo : EIATTR_VRC_CTA_INIT_COUNT
	.align		4
        /*0100*/ 	.byte	0x02, 0x4a
	.zero		1
	.zero		1


	//----- nvinfo : EIATTR_SYSCALL_OFFSETS
	.align		4
        /*0104*/ 	.byte	0x04, 0x46
        /*0106*/ 	.short	(.L_95 - .L_94)


	//   ....[0]....
.L_94:
        /*0108*/ 	.word	0x00000350


	//   ....[1]....
        /*010c*/ 	.word	0x00000550


	//   ....[2]....
        /*0110*/ 	.word	0x00000df0


	//   ....[3]....
        /*0114*/ 	.word	0x00000ea0


	//----- nvinfo : EIATTR_EXIT_INSTR_OFFSETS
	.align		4
.L_95:
        /*0118*/ 	.byte	0x04, 0x1c
        /*011a*/ 	.short	(.L_97 - .L_96)


	//   ....[0]....
.L_96:
        /*011c*/ 	.word	0x00000eb0


	//----- nvinfo : EIATTR_CRS_STACK_SIZE
	.align		4
.L_97:
        /*0120*/ 	.byte	0x04, 0x1e
        /*0122*/ 	.short	(.L_99 - .L_98)
.L_98:
        /*0124*/ 	.word	0x00000000


	//----- nvinfo : EIATTR_CBANK_PARAM_SIZE
	.align		4
.L_99:
        /*0128*/ 	.byte	0x03, 0x19
        /*012a*/ 	.short	0x0064


	//----- nvinfo : EIATTR_PARAM_CBANK
	.align		4
        /*012c*/ 	.byte	0x04, 0x0a
        /*012e*/ 	.short	(.L_101 - .L_100)
	.align		4
.L_100:
        /*0130*/ 	.word	index@(.nv.constant0._Z27_iterativeGpuUpperPyramidalPdS_S_S_PKdS1_S1_S1_S1_S1_S1_iii)
        /*0134*/ 	.short	0x0380
        /*0136*/ 	.short	0x0064


	//----- nvinfo : EIATTR_SW_WAR
	.align		4
.L_101:
        /*0138*/ 	.byte	0x04, 0x36
        /*013a*/ 	.short	(.L_103 - .L_102)
.L_102:
        /*013c*/ 	.word	0x00000008
.L_103:


//--------------------- .nv.info._Z29_iterativeGpuClassicIterationPdPKdS1_S1_S1_S1_S1_S1_iiii --------------------------
	.section	.nv.info._Z29_iterativeGpuClassicIterationPdPKdS1_S1_S1_S1_S1_S1_iiii,"",@"SHT_CUDA_INFO"
	.sectionflags	@""
	.align	4


	//----- nvinfo : EIATTR_CUDA_API_VERSION
	.align		4
        /*0000*/ 	.byte	0x04, 0x37
        /*0002*/ 	.short	(.L_105 - .L_104)
.L_104:
        /*0004*/ 	.word	0x00000082


	//----- nvinfo : EIATTR_KPARAM_INFO
	.align		4
.L_105:
        /*0008*/ 	.byte	0x04, 0x17
        /*000a*/ 	.short	(.L_107 - .L_106)
.L_106:
        /*000c*/ 	.word	0x00000000
        /*0010*/ 	.short	0x000b
        /*0012*/ 	.short	0x004c
        /*0014*/ 	.byte	0x00, 0xf0, 0x11, 0x00


	//----- nvinfo : EIATTR_KPARAM_INFO
	.align		4
.L_107:
        /*0018*/ 	.byte	0x04, 0x17
        /*001a*/ 	.short	(.L_109 - .L_108)
.L_108:
        /*001c*/ 	.word	0x00000000
        /*0020*/ 	.short	0x000a
        /*0022*/ 	.short	0x0048
        /*0024*/ 	.byte	0x00, 0xf0, 0x11, 0x00


	//----- nvinfo : EIATTR_KPARAM_INFO
	.align		4
.L_109:
        /*0028*/ 	.byte	0x04, 0x17
        /*002a*/ 	.short	(.L_111 - .L_110)
.L_110:
        /*002c*/ 	.word	0x00000000
        /*0030*/ 	.short	0x0009
        /*0032*/ 	.short	0x0044
        /*0034*/ 	.byte	0x00, 0xf0, 0x11, 0x00


	//----- nvinfo : EIATTR_KPARAM_INFO
	.align		4
.L_111:
        /*0038*/ 	.byte	0x04, 0x17
        /*003a*/ 	.short	(.L_113 - .L_112)
.L_112:
        /*003c*/ 	.word	0x00000000
        /*0040*/ 	.short	0x0008
        /*0042*/ 	.short	0x0040
        /*0044*/ 	.byte	0x00, 0xf0, 0x11, 0x00


	//----- nvinfo : EIATTR_KPARAM_INFO
	.align		4
.L_113:
        /*0048*/ 	.byte	0x04, 0x17
        /*004a*/ 	.short	(.L_115 - .L_114)
.L_114:
        /*004c*/ 	.word	0x00000000
        /*0050*/ 	.short	0x0007
        /*0052*/ 	.short	0x0038
        /*0054*/ 	.byte	0x00, 0xf5, 0x21, 0x00


	//----- nvinfo : EIATTR_KPARAM_INFO
	.align		4
.L_115:
        /*0058*/ 	.byte	0x04, 0x17
        /*005a*/ 	.short	(.L_117 - .L_116)
.L_116:
        /*005c*/ 	.word	0x00000000
        /*0060*/ 	.short	0x0006
        /*0062*/ 	.short	0x0030
        /*0064*/ 	.byte	0x00, 0xf5, 0x21, 0x00


	//----- nvinfo : EIATTR_KPARAM_INFO
	.align		4
.L_117:
        /*0068*/ 	.byte	0x04, 0x17
        /*006a*/ 	.short	(.L_119 - .L_118)
.L_118:
        /*006c*/ 	.word	0x00000000
        /*0070*/ 	.short	0x0005
        /*0072*/ 	.short	0x0028
        /*0074*/ 	.byte	0x00, 0xf5, 0x21, 0x00


	//----- nvinfo : EIATTR_KPARAM_INFO
	.align		4
.L_119:
        /*0078*/ 	.byte	0x04, 0x17
        /*007a*/ 	.short	(.L_121 - .L_120)
.L_120:
        /*007c*/ 	.word	0x00000000
        /*0080*/ 	.short	0x0004
        /*0082*/ 	.short	0x0020
        /*0084*/ 	.byte	0x00, 0xf5, 0x21, 0x00


	//----- nvinfo : EIATTR_KPARAM_INFO
	.align		4
.L_121:
        /*0088*/ 	.byte	0x04, 0x17
        /*008a*/ 	.short	(.L_123 - .L_122)
.L_122:
        /*008c*/ 	.word	0x00000000
        /*0090*/ 	.short	0x0003
        /*0092*/ 	.short	0x0018
        /*0094*/ 	.byte	0x00, 0xf5, 0x21, 0x00


	//----- nvinfo : EIATTR_KPARAM_INFO
	.align		4
.L_123:
        /*0098*/ 	.byte	0x04, 0x17
        /*009a*/ 	.short	(.L_125 - .L_124)
.L_124:
        /*009c*/ 	.word	0x00000000
        /*00a0*/ 	.short	0x0002
        /*00a2*/ 	.short	0x0010
        /*00a4*/ 	.byte	0x00, 0xf5, 0x21, 0x00


	//----- nvinfo : EIATTR_KPARAM_INFO
	.align		4
.L_125:
        /*00a8*/ 	.byte	0x04, 0x17
        /*00aa*/ 	.short	(.L_127 - .L_126)
.L_126:
        /*00ac*/ 	.word	0x00000000
        /*00b0*/ 	.short	0x0001
        /*00b2*/ 	.short	0x0008
        /*00b4*/ 	.byte	0x00, 0xf5, 0x21, 0x00


	//----- nvinfo : EIATTR_KPARAM_INFO
	.align		4
.L_127:
        /*00b8*/ 	.byte	0x04, 0x17
        /*00ba*/ 	.short	(.L_129 - .L_128)
.L_128:
        /*00bc*/ 	.word	0x00000000
        /*00c0*/ 	.short	0x0000
        /*00c2*/ 	.short	0x0000
        /*00c4*/ 	.byte	0x00, 0xf5, 0x21, 0x00


	//----- nvinfo : EIATTR_SPARSE_MMA_MASK
	.align		4
.L_129:
        /*00c8*/ 	.byte	0x03, 0x50
        /*00ca*/ 	.short	0x0000


	//----- nvinfo : EIATTR_MAXREG_COUNT
	.align		4
        /*00cc*/ 	.byte	0x03, 0x1b
        /*00ce*/ 	.short	0x00ff


	//----- nvinfo : EIATTR_NUM_BARRIERS
	.align		4
        /*00d0*/ 	.byte	0x02, 0x4c
        /*00d2*/ 	.byte	0x01
	.zero		1


	//----- nvinfo : EIATTR_MERCURY_ISA_VERSION
	.align		4
        /*00d4*/ 	.byte	0x03, 0x5f
        /*00d6*/ 	.short	0x0101


	//----- nvinfo : EIATTR_VRC_CTA_INIT_COUNT
	.align		4
        /*00d8*/ 	.byte	0x02, 0x4a
	.zero		1
	.zero		1


	//----- nvinfo : EIATTR_EXIT_INSTR_OFFSETS
	.align		4
        /*00dc*/ 	.byte	0x04, 0x1c
        /*00de*/ 	.short	(.L_131 - .L_130)


	//   ....[0]....
.L_130:
        /*00e0*/ 	.word	0x00001530


	//----- nvinfo : EIATTR_CRS_STACK_SIZE
	.align		4
.L_131:
        /*00e4*/ 	.byte	0x04, 0x1e
        /*00e6*/ 	.short	(.L_133 - .L_132)
.L_132:
        /*00e8*/ 	.word	0x00000000


	//----- nvinfo : EIATTR_CBANK_PARAM_SIZE
	.align		4
.L_133:
        /*00ec*/ 	.byte	0x03, 0x19
        /*00ee*/ 	.short	0x0050


	//----- nvinfo : EIATTR_PARAM_CBANK
	.align		4
        /*00f0*/ 	.byte	0x04, 0x0a
        /*00f2*/ 	.short	(.L_135 - .L_134)
	.align		4
.L_134:
        /*00f4*/ 	.word	index@(.nv.constant0._Z29_iterativeGpuClassicIterationPdPKdS1_S1_S1_S1_S1_S1_iiii)
        /*00f8*/ 	.short	0x0380
        /*00fa*/ 	.short	0x0050


	//----- nvinfo : EIATTR_SW_WAR
	.align		4
.L_135:
        /*00fc*/ 	.byte	0x04, 0x36
        /*00fe*/ 	.short	(.L_137 - .L_136)
.L_136:
        /*0100*/ 	.word	0x00000008
.L_137:


//--------------------- .nv.callgraph             --------------------------
	.section	.nv.callgraph,"",@"SHT_CUDA_CALLGRAPH"
	.align	4
	.sectionentsize	8
	.align		4
        /*0000*/ 	.word	0x00000000
	.align		4
        /*0004*/ 	.word	0xffffffff
	.align		4
        /*0008*/ 	.word	index@(_Z27_iterativeGpuUpperPyramidalPdS_S_S_PKdS1_S1_S1_S1_S1_S1_iii)
	.align		4
        /*000c*/ 	.word	index@(vprintf)
	.align		4
        /*0010*/ 	.word	0x00000000
	.align		4
        /*0014*/ 	.word	0xfffffffe
	.align		4
        /*0018*/ 	.word	0x00000000
	.align		4
        /*001c*/ 	.word	0xfffffffd
	.align		4
        /*0020*/ 	.word	0x00000000
	.align		4
        /*0024*/ 	.word	0xfffffffc


//--------------------- .nv.constant4             --------------------------
	.section	.nv.constant4,"a",@progbits
	.align	8
	.align		8
.nv.constant4:
        /*0000*/ 	.dword	$str
	.align		8
        /*0008*/ 	.dword	$str$1
	.align		8
        /*0010*/ 	.dword	$str$2
	.align		8
        /*0018*/ 	.dword	$str$3
	.align		8
        /*0020*/ 	.dword	vprintf


//--------------------- .text._Z31_iterativeGpuLongitudinalBridgePdS_S_S_S_S_S_S_S_S_S_iii --------------------------
	.section	.text._Z31_iterativeGpuLongitudinalBridgePdS_S_S_S_S_S_S_S_S_S_iii,"ax",@progbits
	.align	128
        .global         _Z31_iterativeGpuLongitudinalBridgePdS_S_S_S_S_S_S_S_S_S_iii
        .type           _Z31_iterativeGpuLongitudinalBridgePdS_S_S_S_S_S_S_S_S_S_iii,@function
        .size           _Z31_iterativeGpuLongitudinalBridgePdS_S_S_S_S_S_S_S_S_S_iii,(.L_x_44 - _Z31_iterativeGpuLongitudinalBridgePdS_S_S_S_S_S_S_S_S_S_iii)
        .other          _Z31_iterativeGpuLongitudinalBridgePdS_S_S_S_S_S_S_S_S_S_iii,@"STO_CUDA_ENTRY STV_DEFAULT"
_Z31_iterativeGpuLongitudinalBridgePdS_S_S_S_S_S_S_S_S_S_iii:
.text._Z31_iterativeGpuLongitudinalBridgePdS_S_S_S_S_S_S_S_S_S_iii:
[----:B------:R-:W-:Y:S01]  /*0000*/  LDC R1, c[0x0][0x37c] ;  /* 0x0000df00ff017b82 */ /* 0x000fe20000000800 */
[----:B------:R-:W0:Y:S07]  /*0010*/  S2R R7, SR_CTAID.Y ;  /* 0x0000000000077919 */ /* 0x000e2e0000002600 */
[----:B------:R-:W1:Y:S01]  /*0020*/  LDC R0, c[0x0][0x360] ;  /* 0x0000d800ff007b82 */ /* 0x000e620000000800 */
[----:B------:R-:W-:Y:S01]  /*0030*/  UMOV UR4, 0x400 ;  /* 0x0000040000047882 */ /* 0x000fe20000000000 */
[----:B------:R-:W-:Y:S01]  /*0040*/  IMAD.MOV.U32 R28, RZ, RZ, RZ ;  /* 0x000000ffff1c7224 */ /* 0x000fe200078e00ff */
[----:B------:R-:W2:Y:S01]  /*0050*/  S2R R18, SR_CTAID.X ;  /* 0x0000000000127919 */ /* 0x000ea20000002500 */
[----:B------:R-:W3:Y:S01]  /*0060*/  LDCU.64 UR6, c[0x0][0x358] ;  /* 0x00006b00ff0677ac */ /* 0x000ee20008000a00 */
[----:B------:R-:W4:Y:S03]  /*0070*/  S2R R3, SR_TID.X ;  /* 0x0000000000037919 */ /* 0x000f260000002100 */
[----:B------:R-:W2:Y:S08]  /*0080*/  LDC R9, c[0x0][0x370] ;  /* 0x0000dc00ff097b82 */ /* 0x000eb00000000800 */
[----:B------:R-:W5:Y:S08]  /*0090*/  LDC R2, c[0x0][0x374] ;  /* 0x0000dd00ff027b82 */ /* 0x000f700000000800 */
[----:B------:R-:W3:Y:S01]  /*00a0*/  LDC R19, c[0x0][0x364] ;  /* 0x0000d900ff137b82 */ /* 0x000ee20000000800 */
[----:B-1----:R-:W-:-:S05]  /*00b0*/  SHF.R.U32.HI R5, RZ, 0x1, R0 ;  /* 0x00000001ff057819 */ /* 0x002fca0000011600 */
[----:B------:R-:W-:Y:S02]  /*00c0*/  IMAD R8, R5, R0, R0 ;  /* 0x0000000005087224 */ /* 0x000fe400078e0200 */
[----:B------:R-:W1:Y:S01]  /*00d0*/  LDC R11, c[0x0][0x3d8] ;  /* 0x0000f600ff0b7b82 */ /* 0x000e620000000800 */
[----:B-----5:R-:W-:-:S07]  /*00e0*/  VIADD R2, R2, 0xffffffff ;  /* 0xffffffff02027836 */ /* 0x020fce0000000000 */
[----:B------:R-:W5:Y:S01]  /*00f0*/  LDC.64 R16, c[0x0][0x390] ;  /* 0x0000e400ff107b82 */ /* 0x000f620000000a00 */
[C---:B0-----:R-:W-:Y:S01]  /*0100*/  ISETP.NE.AND P1, PT, R7.reuse, R2, PT ;  /* 0x000000020700720c */ /* 0x041fe20003f25270 */
[----:B--2---:R-:W-:Y:S01]  /*0110*/  IMAD R7, R7, R9, R18 ;  /* 0x0000000907077224 */ /* 0x004fe200078e0212 */
[----:B------:R-:W4:Y:S01]  /*0120*/  S2R R2, SR_TID.Y ;  /* 0x0000000000027919 */ /* 0x000f220000002200 */
[----:B---3--:R-:W-:-:S04]  /*0130*/  SHF.R.U32.HI R4, RZ, 0x1, R19 ;  /* 0x00000001ff047819 */ /* 0x008fc80000011613 */
[----:B------:R-:W0:Y:S01]  /*0140*/  LDC.64 R14, c[0x0][0x388] ;  /* 0x0000e200ff0e7b82 */ /* 0x000e220000000a00 */
[----:B------:R-:W-:Y:S02]  /*0150*/  IMAD R10, R0, R19, RZ ;  /* 0x00000013000a7224 */ /* 0x000fe400078e02ff */
[----:B------:R-:W-:Y:S02]  /*0160*/  IMAD R6, R8, R7, RZ ;  /* 0x0000000708067224 */ /* 0x000fe400078e02ff */
[----:B------:R-:W-:-:S03]  /*0170*/  IMAD R10, R7, R10, RZ ;  /* 0x0000000a070a7224 */ /* 0x000fc600078e02ff */
[----:B------:R-:W2:Y:S01]  /*0180*/  S2UR UR5, SR_CgaCtaId ;  /* 0x00000000000579c3 */ /* 0x000ea20000008800 */
[----:B------:R-:W-:Y:S01]  /*0190*/  @P1 IMAD R21, R8, R9, RZ ;  /* 0x0000000908151224 */ /* 0x000fe200078e02ff */
[----:B------:R-:W-:Y:S01]  /*01a0*/  SHF.R.S32.HI R7, RZ, 0x1f, R6 ;  /* 0x0000001fff077819 */ /* 0x000fe20000011406 */
[----:B-1----:R-:W-:Y:S02]  /*01b0*/  IMAD R9, R4, R11, RZ ;  /* 0x0000000b04097224 */ /* 0x002fe400078e02ff */
[C---:B------:R-:W-:Y:S01]  /*01c0*/  @!P1 IMAD R18, R8.reuse, R18, RZ ;  /* 0x0000001208129224 */ /* 0x040fe200078e02ff */
[----:B------:R-:W-:Y:S01]  /*01d0*/  @P1 IADD3 R18, P2, PT, R21, R6, RZ ;  /* 0x0000000615121210 */ /* 0x000fe20007f5e0ff */
[----:B------:R-:W-:Y:S01]  /*01e0*/  @!P1 IMAD.MOV.U32 R20, RZ, RZ, RZ ;  /* 0x000000ffff149224 */ /* 0x000fe200078e00ff */
[----:B------:R-:W1:Y:S01]  /*01f0*/  LDC.64 R12, c[0x0][0x380] ;  /* 0x0000e000ff0c7b82 */ /* 0x000e620000000a00 */
[----:B------:R-:W-:Y:S01]  /*0200*/  SHF.R.S32.HI R11, RZ, 0x1f, R9 ;  /* 0x0000001fff0b7819 */ /* 0x000fe20000011409 */
[----:B------:R-:W-:Y:S01]  /*0210*/  VIADD R21, R8, 0xffffffff ;  /* 0xffffffff08157836 */ /* 0x000fe20000000000 */
[----:B------:R-:W-:-:S02]  /*0220*/  IADD3 R9, P0, PT, R10, R9, RZ ;  /* 0x000000090a097210 */ /* 0x000fc40007f1e0ff */
[----:B------:R-:W-:Y:S02]  /*0230*/  @P1 IADD3.X R20, PT, PT, RZ, R7, RZ, P2, !PT ;  /* 0x00000007ff141210 */ /* 0x000fe400017fe4ff */
[----:B------:R-:W-:Y:S01]  /*0240*/  LEA.HI.X.SX32 R10, R10, R11, 0x1, P0 ;  /* 0x0000000b0a0a7211 */ /* 0x000fe200000f0eff */
[----:B------:R-:W-:Y:S01]  /*0250*/  VIADD R11, R5, 0xffffffff ;  /* 0xffffffff050b7836 */ /* 0x000fe20000000000 */
[C---:B-----5:R-:W-:Y:S02]  /*0260*/  LEA R16, P2, R9.reuse, R16, 0x3 ;  /* 0x0000001009107211 */ /* 0x060fe400078418ff */
[----:B0-----:R-:W-:Y:S02]  /*0270*/  LEA R14, P1, R18, R14, 0x3 ;  /* 0x0000000e120e7211 */ /* 0x001fe400078218ff */
[----:B------:R-:W-:Y:S01]  /*0280*/  LEA.HI.X R17, R9, R17, R10, 0x3, P2 ;  /* 0x0000001109117211 */ /* 0x000fe200010f1c0a */
[----:B----4-:R-:W-:Y:S01]  /*0290*/  IMAD R10, R0, R2, R3 ;  /* 0x00000002000a7224 */ /* 0x010fe200078e0203 */
[----:B------:R-:W-:Y:S01]  /*02a0*/  LEA.HI.X R15, R18, R15, R20, 0x3, P1 ;  /* 0x0000000f120f7211 */ /* 0x000fe200008f1c14 */
[----:B--2---:R-:W-:Y:S01]  /*02b0*/  ULEA UR4, UR5, UR4, 0x18 ;  /* 0x0000000405047291 */ /* 0x004fe2000f8ec0ff */
[----:B------:R-:W-:-:S05]  /*02c0*/  LEA.HI R9, R0, 0x1, RZ, 0x1f ;  /* 0x0000000100097811 */ /* 0x000fca00078ff8ff */
[----:B------:R-:W-:Y:S02]  /*02d0*/  LEA R8, R10, UR4, 0x3 ;  /* 0x000000040a087c11 */ /* 0x000fe4000f8e18ff */
[C---:B-1----:R-:W-:Y:S02]  /*02e0*/  LEA R12, P0, R6.reuse, R12, 0x3 ;  /* 0x0000000c060c7211 */ /* 0x042fe400078018ff */
[----:B------:R-:W-:Y:S01]  /*02f0*/  IADD3 R10, PT, PT, R19, 0x2, RZ ;  /* 0x00000002130a7810 */ /* 0x000fe20007ffe0ff */
[----:B------:R-:W-:Y:S01]  /*0300*/  IMAD.WIDE.U32 R18, R21, 0x8, R14 ;  /* 0x0000000815127825 */ /* 0x000fe200078e000e */
[----:B------:R-:W-:Y:S02]  /*0310*/  LEA.HI.X R13, R6, R13, R7, 0x3, P0 ;  /* 0x0000000d060d7211 */ /* 0x000fe400000f1c07 */
[----:B------:R-:W-:Y:S01]  /*0320*/  IADD3 R7, PT, PT, R0, 0x1, RZ ;  /* 0x0000000100077810 */ /* 0x000fe20007ffe0ff */
[----:B------:R-:W-:-:S07]  /*0330*/  IMAD.MOV.U32 R6, RZ, RZ, RZ ;  /* 0x000000ffff067224 */ /* 0x000fce00078e00ff */
.L_x_3:
[----:B------:R-:W-:Y:S01]  /*0340*/  LOP3.LUT R31, RZ, R6, RZ, 0x33, !PT ;  /* 0x00000006ff1f7212 */ /* 0x000fe200078e33ff */
[----:B------:R-:W-:Y:S01]  /*0350*/  IMAD.IADD R20, R4, 0x1, R28 ;  /* 0x0000000104147824 */ /* 0x000fe200078e021c */
[----:B------:R-:W-:-:S03]  /*0360*/  IADD3 R23, PT, PT, R10, R28, RZ ;  /* 0x0000001c0a177210 */ /* 0x000fc60007ffe0ff */
[----:B------:R-:W-:Y:S01]  /*0370*/  IMAD.IADD R29, R4, 0x1, R31 ;  /* 0x00000001041d7824 */ /* 0x000fe200078e021f */
[----:B------:R-:W-:Y:S01]  /*0380*/  ISETP.NE.AND P3, PT, R2, R23, PT ;  /* 0x000000170200720c */ /* 0x000fe20003f65270 */
[C---:B------:R-:W-:Y:S02]  /*0390*/  VIADD R21, R20.reuse, 0xfffffffe ;  /* 0xfffffffe14157836 */ /* 0x040fe40000000000 */
[----:B------:R-:W-:Y:S01]  /*03a0*/  VIADD R23, R20, 0x1 ;  /* 0x0000000114177836 */ /* 0x000fe20000000000 */
[C---:B------:R-:W-:Y:S02]  /*03b0*/  ISETP.NE.AND P0, PT, R2.reuse, R29, PT ;  /* 0x0000001d0200720c */ /* 0x040fe40003f05270 */
[C---:B------:R-:W-:Y:S02]  /*03c0*/  ISETP.NE.AND P1, PT, R2.reuse, R21, PT ;  /* 0x000000150200720c */ /* 0x040fe40003f25270 */
[----:B------:R-:W-:Y:S01]  /*03d0*/  ISETP.NE.AND P2, PT, R2, R23, PT ;  /* 0x000000170200720c */ /* 0x000fe20003f45270 */
[----:B------:R-:W-:-:S04]  /*03e0*/  IMAD.IADD R23, R0, 0x1, R3 ;  /* 0x0000000100177824 */ /* 0x000fc800078e0203 */
[----:B------:R-:W-:Y:S01]  /*03f0*/  @!P3 IMAD.IADD R33, R0, 0x1, -R6 ;  /* 0x000000010021b824 */ /* 0x000fe200078e0a06 */
[----:B------:R-:W-:-:S03]  /*0400*/  @!P3 IADD3 R24, PT, PT, R23, R28, RZ ;  /* 0x0000001c1718b210 */ /* 0x000fc60007ffe0ff */
[----:B------:R-:W-:Y:S01]  /*0410*/  @!P0 IADD3 R21, PT, PT, R7, R28, RZ ;  /* 0x0000001c07158210 */ /* 0x000fe20007ffe0ff */
[--C-:B------:R-:W-:Y:S01]  /*0420*/  @!P0 IMAD.IADD R20, R3, 0x1, R28.reuse ;  /* 0x0000000103148824 */ /* 0x100fe200078e021c */
[-C--:B------:R-:W-:Y:S01]  /*0430*/  @!P1 IADD3 R25, PT, PT, R0, -R6.reuse, RZ ;  /* 0x8000000600199210 */ /* 0x080fe20007ffe0ff */
[-C--:B------:R-:W-:Y:S02]  /*0440*/  @!P3 IMAD R33, R33, R6.reuse, RZ ;  /* 0x000000062121b224 */ /* 0x080fe400078e02ff */
[-C--:B------:R-:W-:Y:S02]  /*0450*/  @!P0 IMAD R21, R21, R6.reuse, RZ ;  /* 0x0000000615158224 */ /* 0x080fe400078e02ff */
[--C-:B------:R-:W-:Y:S02]  /*0460*/  @!P2 IMAD.IADD R27, R7, 0x1, R28.reuse ;  /* 0x00000001071ba824 */ /* 0x100fe400078e021c */
[----:B------:R-:W-:Y:S01]  /*0470*/  @!P1 IMAD R25, R25, R6, RZ ;  /* 0x0000000619199224 */ /* 0x000fe200078e02ff */
[----:B------:R-:W-:Y:S01]  /*0480*/  @!P0 LEA R21, R21, R20, 0x1 ;  /* 0x0000001415158211 */ /* 0x000fe200078e08ff */
[----:B------:R-:W-:-:S02]  /*0490*/  @!P1 IMAD.IADD R20, R23, 0x1, R28 ;  /* 0x0000000117149824 */ /* 0x000fc400078e021c */
[----:B------:R-:W-:Y:S02]  /*04a0*/  @!P2 IMAD R27, R27, R6, RZ ;  /* 0x000000061b1ba224 */ /* 0x000fe400078e02ff */
[----:B------:R-:W-:Y:S02]  /*04b0*/  @!P2 IMAD.IADD R22, R3, 0x1, R28 ;  /* 0x000000010316a824 */ /* 0x000fe400078e021c */
[----:B------:R-:W-:Y:S01]  /*04c0*/  @!P1 IMAD R23, R25, 0x2, R20 ;  /* 0x0000000219179824 */ /* 0x000fe200078e0214 */
[----:B------:R-:W-:Y:S01]  /*04d0*/  @!P3 LEA R25, R33, R24, 0x1 ;  /* 0x000000182119b211 */ /* 0x000fe200078e08ff */
[----:B------:R-:W-:Y:S02]  /*04e0*/  @!P2 IMAD R27, R27, 0x2, R22 ;  /* 0x000000021b1ba824 */ /* 0x000fe400078e0216 */
[----:B------:R-:W-:-:S04]  /*04f0*/  @!P0 IMAD.WIDE.U32 R20, R21, 0x8, R12 ;  /* 0x0000000815148825 */ /* 0x000fc800078e000c */
[----:B------:R-:W-:Y:S02]  /*0500*/  @!P1 IMAD.WIDE.U32 R22, R23, 0x8, R12 ;  /* 0x0000000817169825 */ /* 0x000fe400078e000c */
[----:B------:R-:W2:Y:S02]  /*0510*/  @!P0 LDG.E.64 R20, desc[UR6][R20.64] ;  /* 0x0000000614148981 */ /* 0x000ea4000c1e1b00 */
[--C-:B------:R-:W-:Y:S02]  /*0520*/  @!P2 IMAD.WIDE.U32 R26, R27, 0x8, R14.reuse ;  /* 0x000000081b1aa825 */ /* 0x100fe400078e000e */
[----:B------:R-:W3:Y:S02]  /*0530*/  @!P1 LDG.E.64 R22, desc[UR6][R22.64] ;  /* 0x0000000616169981 */ /* 0x000ee4000c1e1b00 */
[----:B------:R-:W-:Y:S02]  /*0540*/  @!P3 IMAD.WIDE.U32 R24, R25, 0x8, R14 ;  /* 0x000000081918b825 */ /* 0x000fe400078e000e */
[----:B------:R-:W4:Y:S04]  /*0550*/  @!P2 LDG.E.64 R26, desc[UR6][R26.64] ;  /* 0x000000061a1aa981 */ /* 0x000f28000c1e1b00 */
[----:B------:R-:W5:Y:S01]  /*0560*/  @!P3 LDG.E.64 R24, desc[UR6][R24.64] ;  /* 0x000000061818b981 */ /* 0x000f62000c1e1b00 */
[----:B------:R-:W-:Y:S01]  /*0570*/  IMAD.IADD R32, R31, 0x1, R0 ;  /* 0x000000011f207824 */ /* 0x000fe200078e0200 */
[----:B------:R-:W-:-:S02]  /*0580*/  IADD3 R28, PT, PT, R0, -0x2, R28 ;  /* 0xfffffffe001c7810 */ /* 0x000fc40007ffe01c */
[----:B------:R-:W-:Y:S01]  /*0590*/  IADD3 R31, PT, PT, -R6, R9, RZ ;  /* 0x00000009061f7210 */ /* 0x000fe20007ffe1ff */
[----:B------:R-:W-:Y:S01]  /*05a0*/  BSSY.RECONVERGENT B0, `(.L_x_0) ;  /* 0x000002d000007945 */ /* 0x000fe20003800200 */
[----:B--2---:R0:W-:Y:S01]  /*05b0*/  @!P0 STS.64 [R8], R20 ;  /* 0x0000001408008388 */ /* 0x0041e20000000a00 */
[----:B------:R-:W-:-:S03]  /*05c0*/  ISETP.NE.AND P0, PT, R3, R32, PT ;  /* 0x000000200300720c */ /* 0x000fc60003f05270 */
[----:B---3--:R0:W-:Y:S01]  /*05d0*/  @!P1 STS.64 [R8], R22 ;  /* 0x0000001608009388 */ /* 0x0081e20000000a00 */
[----:B------:R-:W-:-:S03]  /*05e0*/  ISETP.NE.OR P0, PT, R3, R28, P0 ;  /* 0x0000001c0300720c */ /* 0x000fc60000705670 */
[----:B----4-:R0:W-:Y:S04]  /*05f0*/  @!P2 STS.64 [R8], R26 ;  /* 0x0000001a0800a388 */ /* 0x0101e80000000a00 */
[----:B-----5:R0:W-:Y:S01]  /*0600*/  @!P3 STS.64 [R8], R24 ;  /* 0x000000180800b388 */ /* 0x0201e20000000a00 */
[----:B------:R-:W-:-:S13]  /*0610*/  ISETP.LT.U32.OR P0, PT, R2, R31, P0 ;  /* 0x0000001f0200720c */ /* 0x000fda0000701470 */
[----:B0-----:R-:W-:Y:S05]  /*0620*/  @P0 BRA `(.L_x_1) ;  /* 0x0000000000900947 */ /* 0x001fea0003800000 */
[----:B------:R-:W-:-:S04]  /*0630*/  IADD3 R23, PT, PT, R5, 0x2, R6 ;  /* 0x0000000205177810 */ /* 0x000fc80007ffe006 */
[----:B------:R-:W-:-:S13]  /*0640*/  ISETP.GE.U32.AND P0, PT, R23, R2, PT ;  /* 0x000000021700720c */ /* 0x000fda0003f06070 */
[----:B------:R-:W-:Y:S05]  /*0650*/  @!P0 BRA `(.L_x_1) ;  /* 0x0000000000848947 */ /* 0x000fea0003800000 */
[C---:B------:R-:W-:Y:S01]  /*0660*/  ISETP.NE.AND P0, PT, R6.reuse, R11, PT ;  /* 0x0000000b0600720c */ /* 0x040fe20003f05270 */
[C---:B------:R-:W-:Y:S02]  /*0670*/  IMAD R26, R6.reuse, R6, R6 ;  /* 0x00000006061a7224 */ /* 0x040fe400078e0206 */
[----:B------:R-:W-:-:S03]  /*0680*/  VIADD R22, R6, 0x1 ;  /* 0x0000000106167836 */ /* 0x000fc60000000000 */
[----:B------:R-:W-:-:S07]  /*0690*/  SHF.L.U32 R26, R26, 0x1, RZ ;  /* 0x000000011a1a7819 */ /* 0x000fce00000006ff */
[----:B------:R-:W-:Y:S05]  /*06a0*/  @!P0 BRA `(.L_x_2) ;  /* 0x0000000000248947 */ /* 0x000fea0003800000 */
[----:B------:R-:W0:Y:S01]  /*06b0*/  LDS.64 R20, [R8] ;  /* 0x0000000008147984 */ /* 0x000e220000000a00 */
[CC--:B------:R-:W-:Y:S02]  /*06c0*/  IADD3 R27, PT, PT, R26.reuse, R23.reuse, -R3 ;  /* 0x000000171a1b7210 */ /* 0x0c0fe40007ffe803 */
[----:B------:R-:W-:-:S03]  /*06d0*/  IADD3 R25, PT, PT, R26, R23, -R2 ;  /* 0x000000171a197210 */ /* 0x000fc60007ffe802 */
[----:B------:R-:W-:Y:S02]  /*06e0*/  IMAD R23, R22, 0x2, R27 ;  /* 0x0000000216177824 */ /* 0x000fe400078e021b */
[----:B------:R-:W-:-:S04]  /*06f0*/  IMAD.WIDE.U32 R24, R25, 0x8, R16 ;  /* 0x0000000819187825 */ /* 0x000fc800078e0010 */
[----:B------:R-:W-:Y:S01]  /*0700*/  IMAD.WIDE.U32 R22, R23, 0x8, R16 ;  /* 0x0000000817167825 */ /* 0x000fe200078e0010 */
[----:B0-----:R0:W-:Y:S04]  /*0710*/  STG.E.64 desc[UR6][R24.64], R20 ;  /* 0x0000001418007986 */ /* 0x0011e8000c101b06 */
[----:B------:R0:W-:Y:S01]  /*0720*/  STG.E.64 desc[UR6][R22.64], R20 ;  /* 0x0000001416007986 */ /* 0x0001e2000c101b06 */
[----:B------:R-:W-:Y:S05]  /*0730*/  BRA `(.L_x_1) ;  /* 0x00000000004c7947 */ /* 0x000fea0003800000 */
.L_x_2:
[----:B------:R-:W2:Y:S01]  /*0740*/  LDG.E.64 R34, desc[UR6][R18.64] ;  /* 0x0000000612227981 */ /* 0x000ea2000c1e1b00 */
[----:B------:R-:W-:Y:S02]  /*0750*/  IMAD R31, R0, R9, RZ ;  /* 0x00000009001f7224 */ /* 0x000fe400078e02ff */
[----:B------:R-:W-:-:S04]  /*0760*/  IMAD.WIDE R24, R26, 0x8, R16 ;  /* 0x000000081a187825 */ /* 0x000fc800078e0210 */
[----:B------:R-:W-:Y:S01]  /*0770*/  IMAD.WIDE.U32 R30, R31, 0x8, R14 ;  /* 0x000000081f1e7825 */ /* 0x000fe200078e000e */
[----:B------:R-:W-:-:S04]  /*0780*/  IADD3 R21, PT, PT, R0, R9, RZ ;  /* 0x0000000900157210 */ /* 0x000fc80007ffe0ff */
[----:B------:R-:W-:-:S13]  /*0790*/  ISETP.NE.AND P0, PT, R2, R21, PT ;  /* 0x000000150200720c */ /* 0x000fda0003f05270 */
[----:B------:R-:W0:Y:S04]  /*07a0*/  @P0 LDS.64 R20, [R8] ;  /* 0x0000000008140984 */ /* 0x000e280000000a00 */
[----:B--2---:R1:W-:Y:S04]  /*07b0*/  STG.E.64 desc[UR6][R24.64], R34 ;  /* 0x0000002218007986 */ /* 0x0043e8000c101b06 */
[----:B------:R-:W2:Y:S01]  /*07c0*/  LDG.E.64 R30, desc[UR6][R30.64+-0x10] ;  /* 0xfffff0061e1e7981 */ /* 0x000ea2000c1e1b00 */
[----:B------:R-:W-:Y:S01]  /*07d0*/  IMAD.SHL.U32 R37, R22, 0x2, RZ ;  /* 0x0000000216257824 */ /* 0x000fe200078e00ff */
[----:B------:R-:W-:-:S02]  /*07e0*/  @P0 IADD3 R27, PT, PT, R23, -R3, RZ ;  /* 0x80000003171b0210 */ /* 0x000fc40007ffe0ff */
[----:B------:R-:W-:Y:S02]  /*07f0*/  @P0 IADD3 R23, PT, PT, R26, R23, -R2 ;  /* 0x000000171a170210 */ /* 0x000fe40007ffe802 */
[----:B------:R-:W-:Y:S01]  /*0800*/  @P0 IADD3 R33, PT, PT, R27, R26, R37 ;  /* 0x0000001a1b210210 */ /* 0x000fe20007ffe025 */
[----:B------:R-:W-:-:S04]  /*0810*/  IMAD.WIDE R26, R37, 0x8, R24 ;  /* 0x00000008251a7825 */ /* 0x000fc800078e0218 */
[----:B------:R-:W-:-:S04]  /*0820*/  @P0 IMAD.WIDE.U32 R22, R23, 0x8, R16 ;  /* 0x0000000817160825 */ /* 0x000fc800078e0010 */
[----:B-1----:R-:W-:Y:S01]  /*0830*/  @P0 IMAD.WIDE.U32 R24, R33, 0x8, R16 ;  /* 0x0000000821180825 */ /* 0x002fe200078e0010 */
[----:B--2---:R1:W-:Y:S04]  /*0840*/  STG.E.64 desc[UR6][R26.64], R30 ;  /* 0x0000001e1a007986 */ /* 0x0043e8000c101b06 */
[----:B0-----:R1:W-:Y:S04]  /*0850*/  @P0 STG.E.64 desc[UR6][R22.64], R20 ;  /* 0x0000001416000986 */ /* 0x0013e8000c101b06 */
[----:B------:R1:W-:Y:S02]  /*0860*/  @P0 STG.E.64 desc[UR6][R24.64], R20 ;  /* 0x0000001418000986 */ /* 0x0003e4000c101b06 */
.L_x_1:
[----:B------:R-:W-:Y:S05]  /*0870*/  BSYNC.RECONVERGENT B0 ;  /* 0x0000000000007941 */ /* 0x000fea0003800200 */
.L_x_0:
[----:B------:R-:W-:Y:S01]  /*0880*/  ISETP.GT.U32.AND P0, PT, R3, R6, PT ;  /* 0x000000060300720c */ /* 0x000fe20003f04070 */
[----:B01----:R-:W-:Y:S01]  /*0890*/  IMAD.IADD R21, R4, 0x1, R6 ;  /* 0x0000000104157824 */ /* 0x003fe200078e0206 */
[C---:B------:R-:W-:Y:S01]  /*08a0*/  IADD3 R28, PT, PT, -R6.reuse, 0x1, RZ ;  /* 0x00000001061c7810 */ /* 0x040fe20007ffe1ff */
[C---:B------:R-:W-:Y:S01]  /*08b0*/  VIADD R22, R6.reuse, 0xffffffff ;  /* 0xffffffff06167836 */ /* 0x040fe20000000000 */
[----:B------:R-:W-:-:S04]  /*08c0*/  ISETP.EQ.OR P0, PT, R6, R5, !P0 ;  /* 0x000000050600720c */ /* 0x000fc80004702670 */
[----:B------:R-:W-:Y:S02]  /*08d0*/  ISETP.GE.U32.OR P0, PT, R3, R32, P0 ;  /* 0x000000200300720c */ /* 0x000fe40000706470 */
[----:B------:R-:W-:Y:S02]  /*08e0*/  MOV R6, R22 ;  /* 0x0000001600067202 */ /* 0x000fe40000000f00 */
[----:B------:R-:W-:-:S04]  /*08f0*/  ISETP.LT.U32.OR P0, PT, R2, R29, P0 ;  /* 0x0000001d0200720c */ /* 0x000fc80000701470 */
[----:B------:R-:W-:-:S13]  /*0900*/  ISETP.GT.U32.OR P0, PT, R2, R21, P0 ;  /* 0x000000150200720c */ /* 0x000fda0000704470 */
[----:B------:R-:W0:Y:S01]  /*0910*/  @!P0 LDS.64 R20, [R8] ;  /* 0x0000000008148984 */ /* 0x000e220000000a00 */
[----:B------:R-:W-:-:S05]  /*0920*/  @!P0 IMAD R23, R0, R0, RZ ;  /* 0x0000000000178224 */ /* 0x000fca00078e02ff */
[----:B------:R-:W-:-:S05]  /*0930*/  @!P0 LEA R23, R23, R8, 0x3 ;  /* 0x0000000817178211 */ /* 0x000fca00078e18ff */
[----:B0-----:R0:W-:Y:S01]  /*0940*/  @!P0 STS.64 [R23], R20 ;  /* 0x0000001417008388 */ /* 0x0011e20000000a00 */
[----:B------:R-:W-:-:S13]  /*0950*/  ISETP.GT.U32.AND P0, PT, R22, R11, PT ;  /* 0x0000000b1600720c */ /* 0x000fda0003f04070 */
[----:B0-----:R-:W-:Y:S05]  /*0960*/  @!P0 BRA `(.L_x_3) ;  /* 0xfffffff800748947 */ /* 0x001fea000383ffff */
[----:B------:R-:W-:Y:S05]  /*0970*/  EXIT ;  /* 0x000000000000794d */ /* 0x000fea0003800000 */
.L_x_4:
[----:B------:R-:W-:-:S00]  /*0980*/  BRA `(.L_x_4) ;  /* 0xfffffffc00fc7947 */ /* 0x000fc0000383ffff */
[----:B------:R-:W-:-:S00]  /*0990*/  NOP ;  /* 0x0000000000007918 */ /* 0x000fc00000000000 */
        /* <DEDUP_REMOVED lines=14> */
.L_x_44:


//--------------------- .text._Z27_iterativeGpuUpperPyramidalPdS_S_S_PKdS1_S1_S1_S1_S1_S1_iii --------------------------
	.section	.text._Z27_iterativeGpuUpperPyramidalPdS_S_S_PKdS1_S1_S1_S1_S1_S1_iii,"ax",@progbits
	.align	128
        .global         _Z27_iterativeGpuUpperPyramidalPdS_S_S_PKdS1_S1_S1_S1_S1_S1_iii
        .type           _Z27_iterativeGpuUpperPyramidalPdS_S_S_PKdS1_S1_S1_S1_S1_S1_iii,@function
        .size           _Z27_iterativeGpuUpperPyramidalPdS_S_S_PKdS1_S1_S1_S1_S1_S1_iii,(.L_x_45 - _Z27_iterativeGpuUpperPyramidalPdS_S_S_PKdS1_S1_S1_S1_S1_S1_iii)
        .other          _Z27_iterativeGpuUpperPyramidalPdS_S_S_PKdS1_S1_S1_S1_S1_S1_iii,@"STO_CUDA_ENTRY STV_DEFAULT"
_Z27_iterativeGpuUpperPyramidalPdS_S_S_PKdS1_S1_S1_S1_S1_S1_iii:
.text._Z27_iterativeGpuUpperPyramidalPdS_S_S_PKdS1_S1_S1_S1_S1_S1_iii:
[----:B------:R-:W0:Y:S01]  /*0000*/  LDC R1, c[0x0][0x37c] ;  /* 0x0000df00ff017b82 */ /* 0x000e220000000800 */
[----:B------:R-:W1:Y:S07]  /*0010*/  S2R R18, SR_TID.X ;  /* 0x0000000000127919 */ /* 0x000e6e0000002100 */
[----:B------:R-:W2:Y:S01]  /*0020*/  S2UR UR4, SR_CTAID.X ;  /* 0x00000000000479c3 */ /* 0x000ea20000002500 */
[----:B------:R-:W3:Y:S01]  /*0030*/  LDCU UR47, c[0x0][0x2fc] ;  /* 0x00005f80ff2f77ac */ /* 0x000ee20008000800 */
[----:B0-----:R-:W-:Y:S01]  /*0040*/  VIADD R1, R1, 0xffffffd8 ;  /* 0xffffffd801017836 */ /* 0x001fe20000000000 */
[----:B------:R-:W1:Y:S01]  /*0050*/  S2R R17, SR_TID.Y ;  /* 0x0000000000117919 */ /* 0x000e620000002200 */
[----:B------:R-:W2:Y:S04]  /*0060*/  LDCU UR48, c[0x0][0x360] ;  /* 0x00006c00ff3077ac */ /* 0x000ea80008000800 */
[----:B------:R-:W0:Y:S01]  /*0070*/  S2UR UR5, SR_CTAID.Y ;  /* 0x00000000000579c3 */ /* 0x000e220000002600 */
[----:B------:R-:W0:Y:S01]  /*0080*/  LDCU UR10, c[0x0][0x364] ;  /* 0x00006c80ff0a77ac */ /* 0x000e220008000800 */
[----:B------:R-:W1:Y:S01]  /*0090*/  LDCU UR6, c[0x0][0x3d8] ;  /* 0x00007b00ff0677ac */ /* 0x000e620008000800 */
[----:B------:R-:W4:Y:S01]  /*00a0*/  LDCU.64 UR8, c[0x0][0x3a0] ;  /* 0x00007400ff0877ac */ /* 0x000f220008000a00 */
[----:B------:R-:W5:Y:S01]  /*00b0*/  LDCU.64 UR36, c[0x0][0x358] ;  /* 0x00006b00ff2477ac */ /* 0x000f620008000a00 */
[----:B--2---:R-:W-:Y:S01]  /*00c0*/  UIMAD UR4, UR48, UR4, URZ ;  /* 0x00000004300472a4 */ /* 0x004fe2000f8e02ff */
[----:B------:R-:W2:Y:S01]  /*00d0*/  LDCU UR46, c[0x0][0x2f8] ;  /* 0x00005f00ff2e77ac */ /* 0x000ea20008000800 */
[----:B------:R-:W3:Y:S01]  /*00e0*/  LDCU.64 UR12, c[0x4][URZ] ;  /* 0x01000000ff0c77ac */ /* 0x000ee20008000a00 */
[----:B0-----:R-:W-:Y:S01]  /*00f0*/  UIMAD UR5, UR10, UR5, URZ ;  /* 0x000000050a0572a4 */ /* 0x001fe2000f8e02ff */
[C-C-:B-1----:R-:W-:Y:S01]  /*0100*/  IMAD R0, R17.reuse, UR6, R18.reuse ;  /* 0x0000000611007c24 */ /* 0x142fe2000f8e0212 */
[----:B------:R-:W0:Y:S02]  /*0110*/  LDCU.128 UR40, c[0x0][0x380] ;  /* 0x00007000ff2877ac */ /* 0x000e240008000c00 */
[----:B------:R-:W-:Y:S01]  /*0120*/  UIMAD UR38, UR5, UR6, UR4 ;  /* 0x00000006052672a4 */ /* 0x000fe2000f8e0204 */
[----:B------:R-:W-:-:S06]  /*0130*/  IMAD R37, R17, UR48, R18 ;  /* 0x0000003011257c24 */ /* 0x000fcc000f8e0212 */
[----:B------:R-:W1:Y:S01]  /*0140*/  LDCU.128 UR4, c[0x0][0x390] ;  /* 0x00007200ff0477ac */ /* 0x000e620008000c00 */
[----:B------:R-:W-:Y:S01]  /*0150*/  IMAD.U32 R3, RZ, RZ, UR38 ;  /* 0x00000026ff037e24 */ /* 0x000fe2000f8e00ff */
[----:B------:R-:W-:-:S04]  /*0160*/  IADD3 R0, P0, PT, R0, UR38, RZ ;  /* 0x0000002600007c10 */ /* 0x000fc8000ff1e0ff */
[----:B------:R-:W-:Y:S02]  /*0170*/  LEA.HI.X.SX32 R3, R3, RZ, 0x1, P0 ;  /* 0x000000ff03037211 */ /* 0x000fe400000f0eff */
[----:B----4-:R-:W-:-:S04]  /*0180*/  LEA R2, P0, R0, UR8, 0x3 ;  /* 0x0000000800027c11 */ /* 0x010fc8000f8018ff */
[----:B------:R-:W-:-:S06]  /*0190*/  LEA.HI.X R3, R0, UR9, R3, 0x3, P0 ;  /* 0x0000000900037c11 */ /* 0x000fcc00080f1c03 */
[----:B-----5:R-:W4:Y:S01]  /*01a0*/  LDG.E.64 R2, desc[UR36][R2.64] ;  /* 0x0000002402027981 */ /* 0x020f22000c1e1b00 */
[----:B------:R-:W5:Y:S01]  /*01b0*/  S2UR UR9, SR_CgaCtaId ;  /* 0x00000000000979c3 */ /* 0x000f620000008800 */
[----:B------:R-:W-:Y:S01]  /*01c0*/  UMOV UR8, 0x400 ;  /* 0x0000040000087882 */ /* 0x000fe20000000000 */
[----:B------:R-:W-:Y:S01]  /*01d0*/  MOV R0, 0x20 ;  /* 0x0000002000007802 */ /* 0x000fe20000000f00 */
[----:B------:R-:W-:Y:S01]  /*01e0*/  STL [R1], R37 ;  /* 0x0000002501007387 */ /* 0x000fe20000100800 */
[----:B---3--:R-:W-:Y:S01]  /*01f0*/  MOV R4, UR12 ;  /* 0x0000000c00047c02 */ /* 0x008fe20008000f00 */
[----:B------:R-:W-:Y:S01]  /*0200*/  IMAD.U32 R36, RZ, RZ, UR10 ;  /* 0x0000000aff247e24 */ /* 0x000fe2000f8e00ff */
[----:B0-----:R-:W-:Y:S02]  /*0210*/  UIMAD.WIDE UR44, UR38, 0x8, UR40 ;  /* 0x00000008262c78a5 */ /* 0x001fe4000f8e0228 */
[----:B------:R0:W3:Y:S01]  /*0220*/  LDC.64 R8, c[0x4][R0] ;  /* 0x0100000000087b82 */ /* 0x0000e20000000a00 */
[----:B------:R-:W-:-:S02]  /*0230*/  UIMAD.WIDE UR42, UR38, 0x8, UR42 ;  /* 0x00000008262a78a5 */ /* 0x000fc4000f8e022a */
[----:B-1----:R-:W-:Y:S02]  /*0240*/  UIMAD.WIDE UR40, UR38, 0x8, UR4 ;  /* 0x00000008262878a5 */ /* 0x002fe4000f8e0204 */
[----:B------:R-:W-:Y:S02]  /*0250*/  UIMAD.WIDE UR38, UR38, 0x8, UR6 ;  /* 0x00000008262678a5 */ /* 0x000fe4000f8e0206 */
[----:B-----5:R-:W-:Y:S01]  /*0260*/  ULEA UR8, UR9, UR8, 0x18 ;  /* 0x0000000809087291 */ /* 0x020fe2000f8ec0ff */
[----:B------:R-:W-:-:S05]  /*0270*/  R2UR UR9, R1 ;  /* 0x00000000010972ca */ /* 0x000fca00000e0000 */
[----:B------:R-:W-:-:S08]  /*0280*/  LEA R5, R37, UR8, 0x3 ;  /* 0x0000000825057c11 */ /* 0x000fd0000f8e18ff */
[----:B--2---:R-:W-:Y:S02]  /*0290*/  UIADD3 UR46, UP0, UPT, UR9, UR46, URZ ;  /* 0x0000002e092e7290 */ /* 0x004fe4000ff1e0ff */
[----:B------:R-:W-:Y:S02]  /*02a0*/  UIMAD UR9, UR48, UR10, URZ ;  /* 0x0000000a300972a4 */ /* 0x000fe4000f8e02ff */
[----:B------:R-:W-:Y:S02]  /*02b0*/  UIADD3.X UR47, UPT, UPT, URZ, UR47, URZ, UP0, !UPT ;  /* 0x0000002fff2f7290 */ /* 0x000fe400087fe4ff */
[----:B------:R-:W-:Y:S01]  /*02c0*/  ULEA UR9, UR9, UR8, 0x3 ;  /* 0x0000000809097291 */ /* 0x000fe2000f8e18ff */
[----:B------:R-:W-:-:S03]  /*02d0*/  IMAD.U32 R6, RZ, RZ, UR46 ;  /* 0x0000002eff067e24 */ /* 0x000fc6000f8e00ff */
[----:B------:R-:W-:Y:S02]  /*02e0*/  IMAD.U32 R7, RZ, RZ, UR47 ;  /* 0x0000002fff077e24 */ /* 0x000fe4000f8e00ff */
[----:B------:R-:W-:Y:S01]  /*02f0*/  MOV R19, UR9 ;  /* 0x0000000900137c02 */ /* 0x000fe20008000f00 */
[----:B----4-:R1:W-:Y:S04]  /*0300*/  STS.64 [R5], R2 ;  /* 0x0000000205007388 */ /* 0x0103e80000000a00 */
[----:B------:R2:W-:Y:S01]  /*0310*/  STL.64 [R1+0x8], R2 ;  /* 0x0000080201007387 */ /* 0x0005e20000100a00 */
[----:B-1----:R-:W-:Y:S01]  /*0320*/  IMAD.U32 R5, RZ, RZ, UR13 ;  /* 0x0000000dff057e24 */ /* 0x002fe2000f8e00ff */
[----:B0-23--:R-:W-:-:S07]  /*0330*/  MOV R2, UR8 ;  /* 0x0000000800027c02 */ /* 0x00dfce0008000f00 */
[----:B------:R-:W-:-:S07]  /*0340*/  LEPC R20, `(.L_x_5) ;  /* 0x000000001014794e */ /* 0x000fce0000000000 */
[----:B------:R-:W-:Y:S05]  /*0350*/  CALL.ABS.NOINC R8 ;  /* 0x0000000008007343 */ /* 0x000fea0003c00000 */
.L_x_5:
[----:B------:R-:W-:Y:S02]  /*0360*/  USHF.R.U32.HI UR4, URZ, 0x1, UR48 ;  /* 0x00000001ff047899 */ /* 0x000fe40008011630 */
[----:B------:R-:W-:Y:S01]  /*0370*/  IMAD.U32 R0, RZ, RZ, UR48 ;  /* 0x00000030ff007e24 */ /* 0x000fe2000f8e00ff */
[----:B------:R-:W-:Y:S02]  /*0380*/  UIADD3 UR5, UPT, UPT, UR48, -0x2, URZ ;  /* 0xfffffffe30057890 */ /* 0x000fe4000fffe0ff */
[----:B------:R-:W-:Y:S01]  /*0390*/  IMAD.U32 R33, RZ, RZ, UR48 ;  /* 0x00000030ff217e24 */ /* 0x000fe2000f8e00ff */
[----:B------:R-:W-:Y:S01]  /*03a0*/  UIADD3 UR4, UPT, UPT, -UR4, URZ, URZ ;  /* 0x000000ff04047290 */ /* 0x000fe2000fffe1ff */
[----:B------:R-:W-:Y:S01]  /*03b0*/  HFMA2 R31, -RZ, RZ, 0, 0 ;  /* 0x00000000ff1f7431 */ /* 0x000fe200000001ff */
[C---:B------:R-:W-:Y:S01]  /*03c0*/  IADD3 R22, PT, PT, -R17.reuse, UR48, RZ ;  /* 0x0000003011167c10 */ /* 0x040fe2000fffe1ff */
[C---:B------:R-:W-:Y:S01]  /*03d0*/  VIADD R23, R17.reuse, UR48 ;  /* 0x0000003011177c36 */ /* 0x040fe20008000000 */
[C---:B------:R-:W-:Y:S01]  /*03e0*/  IADD3 R24, PT, PT, R17.reuse, -0x1, RZ ;  /* 0xffffffff11187810 */ /* 0x040fe20007ffe0ff */
[----:B------:R-:W-:Y:S01]  /*03f0*/  IMAD.MOV R26, RZ, RZ, -R17 ;  /* 0x000000ffff1a7224 */ /* 0x000fe200078e0a11 */
[----:B------:R-:W-:Y:S01]  /*0400*/  IADD3 R25, PT, PT, R17, 0x1, -R0 ;  /* 0x0000000111197810 */ /* 0x000fe20007ffe800 */
[C---:B------:R-:W-:Y:S01]  /*0410*/  VIADD R29, R18.reuse, 0xffffffff ;  /* 0xffffffff121d7836 */ /* 0x040fe20000000000 */
[C---:B------:R-:W-:Y:S01]  /*0420*/  IADD3 R27, PT, PT, -R18.reuse, UR48, RZ ;  /* 0x00000030121b7c10 */ /* 0x040fe2000fffe1ff */
[----:B------:R-:W-:Y:S01]  /*0430*/  IMAD.MOV R30, RZ, RZ, -R18 ;  /* 0x000000ffff1e7224 */ /* 0x000fe200078e0a12 */
[C---:B------:R-:W-:Y:S01]  /*0440*/  IADD3 R28, PT, PT, R18.reuse, UR48, RZ ;  /* 0x00000030121c7c10 */ /* 0x040fe2000fffe0ff */
[----:B------:R-:W-:Y:S01]  /*0450*/  IMAD.MOV.U32 R32, RZ, RZ, 0x1 ;  /* 0x00000001ff207424 */ /* 0x000fe200078e00ff */
[----:B------:R-:W-:Y:S01]  /*0460*/  IADD3 R33, PT, PT, R18, 0x1, -R33 ;  /* 0x0000000112217810 */ /* 0x000fe20007ffe821 */
[----:B------:R-:W-:Y:S01]  /*0470*/  IMAD.U32 R34, RZ, RZ, UR5 ;  /* 0x00000005ff227e24 */ /* 0x000fe2000f8e00ff */
[----:B------:R-:W-:-:S07]  /*0480*/  MOV R35, UR4 ;  /* 0x0000000400237c02 */ /* 0x000fce0008000f00 */
.L_x_10:
[----:B0-----:R-:W-:Y:S01]  /*0490*/  MOV R8, 0x20 ;  /* 0x0000002000087802 */ /* 0x001fe20000000f00 */
[----:B-1----:R-:W-:Y:S01]  /*04a0*/  VIADD R17, R32, 0xffffffff ;  /* 0xffffffff20117836 */ /* 0x002fe20000000000 */
[----:B------:R-:W0:Y:S01]  /*04b0*/  LDCU.64 UR4, c[0x4][0x8] ;  /* 0x01000100ff0477ac */ /* 0x000e220008000a00 */
[----:B------:R-:W-:Y:S01]  /*04c0*/  IMAD.MOV.U32 R16, RZ, RZ, R2 ;  /* 0x000000ffff107224 */ /* 0x000fe200078e0002 */
[----:B------:R-:W-:Y:S01]  /*04d0*/  MOV R6, UR46 ;  /* 0x0000002e00067c02 */ /* 0x000fe20008000f00 */
[----:B------:R-:W-:Y:S01]  /*04e0*/  IMAD.MOV.U32 R2, RZ, RZ, R19 ;  /* 0x000000ffff027224 */ /* 0x000fe200078e0013 */
[----:B------:R1:W-:Y:S01]  /*04f0*/  STL [R1], R17 ;  /* 0x0000001101007387 */ /* 0x0003e20000100800 */
[----:B------:R-:W2:Y:S01]  /*0500*/  LDC.64 R8, c[0x4][R8] ;  /* 0x0100000008087b82 */ /* 0x000ea20000000a00 */
[----:B------:R-:W-:Y:S02]  /*0510*/  IMAD.U32 R7, RZ, RZ, UR47 ;  /* 0x0000002fff077e24 */ /* 0x000fe4000f8e00ff */
[----:B0-----:R-:W-:Y:S01]  /*0520*/  IMAD.U32 R4, RZ, RZ, UR4 ;  /* 0x00000004ff047e24 */ /* 0x001fe2000f8e00ff */
[----:B-1----:R-:W-:-:S07]  /*0530*/  MOV R5, UR5 ;  /* 0x0000000500057c02 */ /* 0x002fce0008000f00 */
[----:B------:R-:W-:-:S07]  /*0540*/  LEPC R20, `(.L_x_6) ;  /* 0x000000001014794e */ /* 0x000fce0000000000 */
[----:B--2---:R-:W-:Y:S05]  /*0550*/  CALL.ABS.NOINC R8 ;  /* 0x0000000008007343 */ /* 0x004fea0003c00000 */
.L_x_6:
[----:B------:R-:W-:Y:S01]  /*0560*/  ISETP.GE.U32.AND P0, PT, R18, R17, PT ;  /* 0x000000111200720c */ /* 0x000fe20003f06070 */
[----:B------:R-:W-:Y:S01]  /*0570*/  BSSY.RECONVERGENT B0, `(.L_x_7) ;  /* 0x0000049000007945 */ /* 0x000fe20003800200 */
[----:B------:R-:W-:-:S11]  /*0580*/  IMAD R0, R37, 0x8, R16 ;  /* 0x0000000825007824 */ /* 0x000fd600078e0210 */
[----:B------:R-:W-:Y:S05]  /*0590*/  @!P0 BRA `(.L_x_8) ;  /* 0x0000000400188947 */ /* 0x000fea0003800000 */
[----:B------:R-:W0:Y:S01]  /*05a0*/  S2R R3, SR_TID.Y ;  /* 0x0000000000037919 */ /* 0x000e220000002200 */
[----:B------:R-:W-:Y:S01]  /*05b0*/  IADD3 R4, PT, PT, R36, -0x1, RZ ;  /* 0xffffffff24047810 */ /* 0x000fe20007ffe0ff */
[----:B------:R-:W-:-:S03]  /*05c0*/  VIADD R5, R34, 0x1 ;  /* 0x0000000122057836 */ /* 0x000fc60000000000 */
[----:B0-----:R-:W-:-:S04]  /*05d0*/  ISETP.GT.U32.AND P0, PT, R3, R4, PT ;  /* 0x000000040300720c */ /* 0x001fc80003f04070 */
[----:B------:R-:W-:-:S04]  /*05e0*/  ISETP.GT.U32.OR P0, PT, R18, R5, P0 ;  /* 0x000000051200720c */ /* 0x000fc80000704470 */
[----:B------:R-:W-:-:S13]  /*05f0*/  ISETP.LT.U32.OR P0, PT, R3, R17, P0 ;  /* 0x000000110300720c */ /* 0x000fda0000701470 */
[----:B------:R-:W-:Y:S05]  /*0600*/  @P0 BRA `(.L_x_8) ;  /* 0x0000000000fc0947 */ /* 0x000fea0003800000 */
[----:B------:R-:W-:Y:S01]  /*0610*/  ISETP.NE.AND P1, PT, R24, -0x1, PT ;  /* 0xffffffff1800780c */ /* 0x000fe20003f25270 */
[----:B------:R-:W-:Y:S01]  /*0620*/  IMAD.MOV.U32 R7, RZ, RZ, 0x8 ;  /* 0x00000008ff077424 */ /* 0x000fe200078e00ff */
[----:B------:R-:W-:Y:S02]  /*0630*/  ISETP.NE.AND P0, PT, R26, -0x1, PT ;  /* 0xffffffff1a00780c */ /* 0x000fe40003f05270 */
[----:B------:R-:W-:-:S09]  /*0640*/  IADD3 R20, PT, PT, R34, 0x3, RZ ;  /* 0x0000000322147810 */ /* 0x000fd20007ffe0ff */
[----:B------:R-:W0:Y:S01]  /*0650*/  @!P1 LDC R4, c[0x0][0x360] ;  /* 0x0000d800ff049b82 */ /* 0x000e220000000800 */
[----:B------:R-:W1:Y:S01]  /*0660*/  @!P1 LDS.64 R12, [R0] ;  /* 0x00000000000c9984 */ /* 0x000e620000000a00 */
[----:B------:R-:W-:-:S03]  /*0670*/  @!P0 IADD3 R6, PT, PT, R34, 0x2, RZ ;  /* 0x0000000222068810 */ /* 0x000fc60007ffe0ff */
[----:B------:R-:W2:Y:S02]  /*0680*/  @!P0 LDS.64 R8, [R0] ;  /* 0x0000000000088984 */ /* 0x000ea40000000a00 */
[----:B------:R-:W-:-:S04]  /*0690*/  @!P0 IMAD R6, R6, R31, R28 ;  /* 0x0000001f06068224 */ /* 0x000fc800078e021c */
[----:B------:R-:W-:-:S04]  /*06a0*/  @!P0 IMAD.WIDE.U32 R6, R6, R7, UR38 ;  /* 0x0000002606068e25 */ /* 0x000fc8000f8e0007 */
[----:B0-----:R-:W-:-:S04]  /*06b0*/  @!P1 IMAD.IADD R4, R4, 0x1, -R3 ;  /* 0x0000000104049824 */ /* 0x001fc800078e0a03 */
[-C--:B------:R-:W-:Y:S01]  /*06c0*/  @!P1 IMAD R5, R4, R3.reuse, R3 ;  /* 0x0000000304059224 */ /* 0x080fe200078e0203 */
[----:B------:R-:W-:-:S05]  /*06d0*/  @!P1 IADD3 R4, PT, PT, R18, -R3, RZ ;  /* 0x8000000312049210 */ /* 0x000fca0007ffe0ff */
[----:B------:R-:W-:Y:S02]  /*06e0*/  @!P1 IMAD R4, R5, 0x2, R4 ;  /* 0x0000000205049824 */ /* 0x000fe400078e0204 */
[----:B------:R-:W-:-:S04]  /*06f0*/  IMAD.MOV.U32 R5, RZ, RZ, 0x8 ;  /* 0x00000008ff057424 */ /* 0x000fc800078e00ff */
[----:B------:R-:W-:-:S05]  /*0700*/  @!P1 IMAD.WIDE.U32 R4, R4, R5, UR38 ;  /* 0x0000002604049e25 */ /* 0x000fca000f8e0005 */
[----:B-1----:R0:W-:Y:S01]  /*0710*/  @!P1 STG.E.64 desc[UR36][R4.64], R12 ;  /* 0x0000000c04009986 */ /* 0x0021e2000c101b24 */
[----:B------:R-:W-:-:S03]  /*0720*/  ISETP.NE.AND P1, PT, R22, 0x1, PT ;  /* 0x000000011600780c */ /* 0x000fc60003f25270 */
[----:B--2---:R1:W-:Y:S01]  /*0730*/  @!P0 STG.E.64 desc[UR36][R6.64], R8 ;  /* 0x0000000806008986 */ /* 0x0043e2000c101b24 */
[----:B------:R-:W-:-:S09]  /*0740*/  ISETP.NE.AND P0, PT, R25, -0x1, PT ;  /* 0xffffffff1900780c */ /* 0x000fd20003f05270 */
[----:B------:R-:W2:Y:S01]  /*0750*/  @!P1 LDS.64 R10, [R0] ;  /* 0x00000000000a9984 */ /* 0x000ea20000000a00 */
[----:B------:R-:W-:Y:S01]  /*0760*/  @!P1 IMAD R14, R20, R31, R29 ;  /* 0x0000001f140e9224 */ /* 0x000fe200078e021d */
[----:B0-----:R-:W-:Y:S02]  /*0770*/  MOV R13, 0x8 ;  /* 0x00000008000d7802 */ /* 0x001fe40000000f00 */
[----:B------:R-:W0:Y:S01]  /*0780*/  @!P0 LDS.64 R4, [R0] ;  /* 0x0000000000048984 */ /* 0x000e220000000a00 */
[----:B------:R-:W-:Y:S02]  /*0790*/  @!P1 VIADD R12, R14, 0x1 ;  /* 0x000000010e0c9836 */ /* 0x000fe40000000000 */
[----:B-1----:R-:W-:Y:S02]  /*07a0*/  HFMA2 R7, -RZ, RZ, 0, 4.76837158203125e-07 ;  /* 0x00000008ff077431 */ /* 0x002fe400000001ff */
[----:B------:R-:W-:Y:S02]  /*07b0*/  @!P0 VIADD R14, R34, 0x2 ;  /* 0x00000002220e8836 */ /* 0x000fe40000000000 */
[----:B------:R-:W-:-:S04]  /*07c0*/  @!P1 IMAD.WIDE.U32 R12, R12, R13, UR40 ;  /* 0x000000280c0c9e25 */ /* 0x000fc8000f8e000d */
[----:B------:R-:W-:Y:S01]  /*07d0*/  @!P0 IMAD R6, R14, R31, R28 ;  /* 0x0000001f0e068224 */ /* 0x000fe200078e021c */
[----:B------:R-:W-:-:S03]  /*07e0*/  MOV R14, 0x8 ;  /* 0x00000008000e7802 */ /* 0x000fc60000000f00 */
[----:B------:R-:W-:Y:S01]  /*07f0*/  @!P0 IMAD.WIDE.U32 R6, R6, R7, UR40 ;  /* 0x0000002806068e25 */ /* 0x000fe2000f8e0007 */
[----:B--2---:R1:W-:Y:S01]  /*0800*/  @!P1 STG.E.64 desc[UR36][R12.64], R10 ;  /* 0x0000000a0c009986 */ /* 0x0043e2000c101b24 */
[----:B------:R-:W-:-:S03]  /*0810*/  ISETP.NE.AND P1, PT, R29, -0x1, PT ;  /* 0xffffffff1d00780c */ /* 0x000fc60003f25270 */
[----:B0-----:R-:W-:Y:S01]  /*0820*/  @!P0 STG.E.64 desc[UR36][R6.64], R4 ;  /* 0x0000000406008986 */ /* 0x001fe2000c101b24 */
[----:B------:R-:W-:-:S09]  /*0830*/  ISETP.NE.AND P0, PT, R30, -0x1, PT ;  /* 0xffffffff1e00780c */ /* 0x000fd20003f05270 */
[----:B------:R-:W0:Y:S01]  /*0840*/  @!P1 LDC R15, c[0x0][0x360] ;  /* 0x0000d800ff0f9b82 */ /* 0x000e220000000800 */
[----:B------:R-:W-:Y:S01]  /*0850*/  @!P1 IADD3 R3, PT, PT, -R18, R3, RZ ;  /* 0x0000000312039210 */ /* 0x000fe20007ffe1ff */
[----:B------:R-:W2:Y:S01]  /*0860*/  @!P1 LDS.64 R8, [R0] ;  /* 0x0000000000089984 */ /* 0x000ea20000000a00 */
[----:B-1----:R-:W-:Y:S02]  /*0870*/  HFMA2 R13, -RZ, RZ, 0, 4.76837158203125e-07 ;  /* 0x00000008ff0d7431 */ /* 0x002fe400000001ff */
[----:B------:R-:W-:-:S04]  /*0880*/  @!P0 VIADD R12, R34, 0x2 ;  /* 0x00000002220c8836 */ /* 0x000fc80000000000 */
[----:B------:R-:W-:-:S04]  /*0890*/  @!P0 IMAD R12, R12, R31, R23 ;  /* 0x0000001f0c0c8224 */ /* 0x000fc800078e0217 */
[----:B------:R-:W-:-:S04]  /*08a0*/  @!P0 IMAD.WIDE.U32 R12, R12, R13, UR44 ;  /* 0x0000002c0c0c8e25 */ /* 0x000fc8000f8e000d */
[----:B0-----:R-:W-:-:S04]  /*08b0*/  @!P1 IMAD.IADD R15, R15, 0x1, -R18 ;  /* 0x000000010f0f9824 */ /* 0x001fc800078e0a12 */
[----:B------:R-:W-:-:S04]  /*08c0*/  @!P1 IMAD R10, R15, R18, R18 ;  /* 0x000000120f0a9224 */ /* 0x000fc800078e0212 */
[----:B------:R-:W-:Y:S02]  /*08d0*/  @!P1 IMAD R3, R10, 0x2, R3 ;  /* 0x000000020a039824 */ /* 0x000fe400078e0203 */
[----:B------:R-:W0:Y:S02]  /*08e0*/  @!P0 LDS.64 R10, [R0] ;  /* 0x00000000000a8984 */ /* 0x000e240000000a00 */
[----:B------:R-:W-:-:S04]  /*08f0*/  @!P1 IMAD.WIDE.U32 R14, R3, R14, UR44 ;  /* 0x0000002c030e9e25 */ /* 0x000fc8000f8e000e */
[----:B------:R-:W-:Y:S01]  /*0900*/  HFMA2 R3, -RZ, RZ, 0, 4.76837158203125e-07 ;  /* 0x00000008ff037431 */ /* 0x000fe200000001ff */
[----:B--2---:R1:W-:Y:S01]  /*0910*/  @!P1 STG.E.64 desc[UR36][R14.64], R8 ;  /* 0x000000080e009986 */ /* 0x0043e2000c101b24 */
[----:B------:R-:W-:-:S13]  /*0920*/  ISETP.NE.AND P1, PT, R27, 0x1, PT ;  /* 0x000000011b00780c */ /* 0x000fda0003f25270 */
[----:B------:R-:W2:Y:S01]  /*0930*/  @!P1 LDS.64 R6, [R0] ;  /* 0x0000000000069984 */ /* 0x000ea20000000a00 */
[----:B------:R-:W-:Y:S01]  /*0940*/  @!P1 IMAD R20, R20, R31, R24 ;  /* 0x0000001f14149224 */ /* 0x000fe200078e0218 */
[----:B-1----:R-:W-:-:S03]  /*0950*/  MOV R9, 0x8 ;  /* 0x0000000800097802 */ /* 0x002fc60000000f00 */
[----:B------:R-:W-:-:S04]  /*0960*/  @!P1 VIADD R8, R20, 0x1 ;  /* 0x0000000114089836 */ /* 0x000fc80000000000 */
[----:B------:R-:W-:Y:S01]  /*0970*/  @!P1 IMAD.WIDE.U32 R8, R8, R9, UR42 ;  /* 0x0000002a08089e25 */ /* 0x000fe2000f8e0009 */
[----:B0-----:R0:W-:Y:S01]  /*0980*/  @!P0 STG.E.64 desc[UR36][R12.64], R10 ;  /* 0x0000000a0c008986 */ /* 0x0011e2000c101b24 */
[----:B------:R-:W-:-:S13]  /*0990*/  ISETP.NE.AND P0, PT, R33, -0x1, PT ;  /* 0xffffffff2100780c */ /* 0x000fda0003f05270 */
[----:B------:R-:W1:Y:S01]  /*09a0*/  @!P0 LDS.64 R4, [R0] ;  /* 0x0000000000048984 */ /* 0x000e620000000a00 */
[----:B------:R-:W-:-:S04]  /*09b0*/  @!P0 VIADD R14, R34, 0x2 ;  /* 0x00000002220e8836 */ /* 0x000fc80000000000 */
[----:B0-----:R-:W-:Y:S01]  /*09c0*/  @!P0 IMAD R10, R14, R31, R23 ;  /* 0x0000001f0e0a8224 */ /* 0x001fe200078e0217 */
[----:B--2---:R0:W-:Y:S03]  /*09d0*/  @!P1 STG.E.64 desc[UR36][R8.64], R6 ;  /* 0x0000000608009986 */ /* 0x0041e6000c101b24 */
[----:B------:R-:W-:-:S05]  /*09e0*/  @!P0 IMAD.WIDE.U32 R10, R10, R3, UR42 ;  /* 0x0000002a0a0a8e25 */ /* 0x000fca000f8e0003 */
[----:B-1----:R0:W-:Y:S02]  /*09f0*/  @!P0 STG.E.64 desc[UR36][R10.64], R4 ;  /* 0x000000040a008986 */ /* 0x0021e4000c101b24 */
.L_x_8:
[----:B------:R-:W-:Y:S05]  /*0a00*/  BSYNC.RECONVERGENT B0 ;  /* 0x0000000000007941 */ /* 0x000fea0003800200 */
.L_x_7:
[----:B------:R-:W-:Y:S01]  /*0a10*/  VIADD R3, R32, 0xffffffff ;  /* 0xffffffff20037836 */ /* 0x000fe20000000000 */
[----:B------:R-:W-:-:S04]  /*0a20*/  LEA R17, R37, R2, 0x3 ;  /* 0x0000000225117211 */ /* 0x000fc800078e18ff */
[----:B------:R-:W-:-:S13]  /*0a30*/  ISETP.GT.U32.AND P0, PT, R18, R3, PT ;  /* 0x000000031200720c */ /* 0x000fda0003f04070 */
[----:B------:R-:W-:Y:S05]  /*0a40*/  @!P0 BRA `(.L_x_9) ;  /* 0x0000000000348947 */ /* 0x000fea0003800000 */
[----:B0-----:R-:W0:Y:S01]  /*0a50*/  S2R R4, SR_TID.Y ;  /* 0x0000000000047919 */ /* 0x001e220000002200 */
[----:B------:R-:W-:-:S05]  /*0a60*/  VIADD R5, R36, 0xffffffff ;  /* 0xffffffff24057836 */ /* 0x000fca0000000000 */
[----:B0-----:R-:W-:Y:S02]  /*0a70*/  ISETP.GE.U32.AND P0, PT, R4, R5, PT ;  /* 0x000000050400720c */ /* 0x001fe40003f06070 */
[----:B------:R-:W-:-:S04]  /*0a80*/  IADD3 R5, PT, PT, R34, 0x1, RZ ;  /* 0x0000000122057810 */ /* 0x000fc80007ffe0ff */
[----:B------:R-:W-:-:S04]  /*0a90*/  ISETP.GE.U32.OR P0, PT, R18, R5, P0 ;  /* 0x000000051200720c */ /* 0x000fc80000706470 */
[----:B------:R-:W-:-:S04]  /*0aa0*/  ISETP.LE.U32.OR P0, PT, R4, R3, P0 ;  /* 0x000000030400720c */ /* 0x000fc80000703470 */
[----:B------:R-:W-:-:S13]  /*0ab0*/  ISETP.EQ.OR P0, PT, R35, RZ, P0 ;  /* 0x000000ff2300720c */ /* 0x000fda0000702670 */
[----:B------:R-:W-:Y:S05]  /*0ac0*/  @P0 BRA `(.L_x_9) ;  /* 0x0000000000140947 */ /* 0x000fea0003800000 */
[----:B------:R-:W0:Y:S01]  /*0ad0*/  LDS.64 R4, [R0] ;  /* 0x0000000000047984 */ /* 0x000e220000000a00 */
[----:B------:R-:W-:-:S04]  /*0ae0*/  LOP3.LUT R3, R3, 0x1, RZ, 0xc0, !PT ;  /* 0x0000000103037812 */ /* 0x000fc800078ec0ff */
[----:B------:R-:W-:-:S13]  /*0af0*/  ISETP.NE.U32.AND P0, PT, R3, 0x1, PT ;  /* 0x000000010300780c */ /* 0x000fda0003f05070 */
[----:B0-----:R1:W-:Y:S04]  /*0b00*/  @P0 STS.64 [R17], R4 ;  /* 0x0000000411000388 */ /* 0x0013e80000000a00 */
[----:B------:R1:W-:Y:S02]  /*0b10*/  @!P0 STS.64 [R17], R4 ;  /* 0x0000000411008388 */ /* 0x0003e40000000a00 */
.L_x_9:
[----:B------:R-:W-:Y:S01]  /*0b20*/  VIADD R35, R35, 0x1 ;  /* 0x0000000123237836 */ /* 0x000fe20000000000 */
[----:B------:R-:W-:Y:S05]  /*0b30*/  WARPSYNC.ALL ;  /* 0x0000000000007948 */ /* 0x000fea0003800000 */
[----:B------:R-:W-:Y:S01]  /*0b40*/  ISETP.NE.AND P0, PT, R35, RZ, PT ;  /* 0x000000ff2300720c */ /* 0x000fe20003f05270 */
[----:B------:R-:W-:Y:S01]  /*0b50*/  BAR.SYNC.DEFER_BLOCKING 0x0 ;  /* 0x0000000000007b1d */ /* 0x000fe20000010000 */
[----:B------:R-:W-:Y:S01]  /*0b60*/  VIADD R28, R28, 0xffffffff ;  /* 0xffffffff1c1c7836 */ /* 0x000fe20000000000 */
[----:B------:R-:W-:Y:S01]  /*0b70*/  IADD3 R34, PT, PT, R34, -0x1, RZ ;  /* 0xffffffff22227810 */ /* 0x000fe20007ffe0ff */
[----:B------:R-:W-:Y:S01]  /*0b80*/  VIADD R29, R29, 0xffffffff ;  /* 0xffffffff1d1d7836 */ /* 0x000fe20000000000 */
[----:B------:R-:W-:Y:S01]  /*0b90*/  IADD3 R25, PT, PT, R25, 0x1, RZ ;  /* 0x0000000119197810 */ /* 0x000fe20007ffe0ff */
[----:B------:R-:W-:Y:S01]  /*0ba0*/  VIADD R33, R33, 0x1 ;  /* 0x0000000121217836 */ /* 0x000fe20000000000 */
[----:B------:R-:W-:Y:S01]  /*0bb0*/  IADD3 R23, PT, PT, R23, -0x1, RZ ;  /* 0xffffffff17177810 */ /* 0x000fe20007ffe0ff */
[----:B------:R-:W-:Y:S01]  /*0bc0*/  VIADD R24, R24, 0xffffffff ;  /* 0xffffffff18187836 */ /* 0x000fe20000000000 */
[----:B------:R-:W-:Y:S01]  /*0bd0*/  IADD3 R31, PT, PT, R31, 0x2, RZ ;  /* 0x000000021f1f7810 */ /* 0x000fe20007ffe0ff */
[----:B------:R-:W-:Y:S01]  /*0be0*/  VIADD R36, R36, 0xffffffff ;  /* 0xffffffff24247836 */ /* 0x000fe20000000000 */
[----:B------:R-:W-:Y:S01]  /*0bf0*/  IADD3 R32, PT, PT, R32, 0x1, RZ ;  /* 0x0000000120207810 */ /* 0x000fe20007ffe0ff */
[----:B------:R-:W-:Y:S01]  /*0c00*/  VIADD R22, R22, 0xffffffff ;  /* 0xffffffff16167836 */ /* 0x000fe20000000000 */
[----:B------:R-:W-:Y:S01]  /*0c10*/  IADD3 R27, PT, PT, R27, -0x1, RZ ;  /* 0xffffffff1b1b7810 */ /* 0x000fe20007ffe0ff */
[----:B------:R-:W-:Y:S01]  /*0c20*/  VIADD R26, R26, 0x1 ;  /* 0x000000011a1a7836 */ /* 0x000fe20000000000 */
[----:B------:R-:W-:-:S02]  /*0c30*/  IADD3 R30, PT, PT, R30, 0x1, RZ ;  /* 0x000000011e1e7810 */ /* 0x000fc40007ffe0ff */
[----:B------:R-:W-:Y:S01]  /*0c40*/  MOV R19, R16 ;  /* 0x0000001000137202 */ /* 0x000fe20000000f00 */
[----:B------:R-:W-:Y:S06]  /*0c50*/  @P0 BRA `(.L_x_10) ;  /* 0xfffffff8000c0947 */ /* 0x000fec000383ffff */
[----:B0-----:R-:W-:Y:S01]  /*0c60*/  HFMA2 R8, -RZ, RZ, 0, 4.76837158203125e-07 ;  /* 0x00000008ff087431 */ /* 0x001fe200000001ff */
[----:B------:R-:W-:Y:S01]  /*0c70*/  MOV R12, 0x8 ;  /* 0x00000008000c7802 */ /* 0x000fe20000000f00 */
[----:B------:R-:W-:Y:S02]  /*0c80*/  IMAD.MOV.U32 R2, RZ, RZ, 0x8 ;  /* 0x00000008ff027424 */ /* 0x000fe400078e00ff */
[----:B------:R-:W-:Y:S01]  /*0c90*/  IMAD.MOV.U32 R6, RZ, RZ, 0x8 ;  /* 0x00000008ff067424 */ /* 0x000fe200078e00ff */
[----:B------:R-:W-:Y:S01]  /*0ca0*/  MOV R16, 0x20 ;  /* 0x0000002000107802 */ /* 0x000fe20000000f00 */
[C---:B------:R-:W-:Y:S01]  /*0cb0*/  IMAD.WIDE.U32 R2, R37.reuse, R2, UR40 ;  /* 0x0000002825027e25 */ /* 0x040fe2000f8e0002 */
[----:B------:R-:W1:Y:S03]  /*0cc0*/  LDCU.64 UR4, c[0x4][0x10] ;  /* 0x01000200ff0477ac */ /* 0x000e660008000a00 */
[----:B------:R-:W-:-:S02]  /*0cd0*/  IMAD.WIDE.U32 R8, R37, R8, UR38 ;  /* 0x0000002625087e25 */ /* 0x000fc4000f8e0008 */
[----:B------:R-:W2:Y:S02]  /*0ce0*/  LDG.E.64 R2, desc[UR36][R2.64] ;  /* 0x0000002402027981 */ /* 0x000ea4000c1e1b00 */
[C---:B------:R-:W-:Y:S02]  /*0cf0*/  IMAD.WIDE.U32 R12, R37.reuse, R12, UR42 ;  /* 0x0000002a250c7e25 */ /* 0x040fe4000f8e000c */
[----:B------:R-:W3:Y:S02]  /*0d00*/  LDG.E.64 R8, desc[UR36][R8.64] ;  /* 0x0000002408087981 */ /* 0x000ee4000c1e1b00 */
[----:B------:R-:W-:Y:S02]  /*0d10*/  IMAD.WIDE.U32 R6, R37, R6, UR44 ;  /* 0x0000002c25067e25 */ /* 0x000fe4000f8e0006 */
[----:B------:R-:W4:Y:S04]  /*0d20*/  LDG.E.64 R12, desc[UR36][R12.64] ;  /* 0x000000240c0c7981 */ /* 0x000f28000c1e1b00 */
[----:B------:R0:W5:Y:S01]  /*0d30*/  LDG.E.64 R10, desc[UR36][R6.64] ;  /* 0x00000024060a7981 */ /* 0x000162000c1e1b00 */
[----:B------:R0:W2:Y:S03]  /*0d40*/  LDC.64 R14, c[0x4][R16] ;  /* 0x01000000100e7b82 */ /* 0x0000a60000000a00 */
[----:B------:R2:W-:Y:S01]  /*0d50*/  STL [R1], R37 ;  /* 0x0000002501007387 */ /* 0x0005e20000100800 */
[----:B-1----:R-:W-:Y:S01]  /*0d60*/  IMAD.U32 R4, RZ, RZ, UR4 ;  /* 0x00000004ff047e24 */ /* 0x002fe2000f8e00ff */
[----:B------:R-:W-:Y:S01]  /*0d70*/  MOV R5, UR5 ;  /* 0x0000000500057c02 */ /* 0x000fe20008000f00 */
[----:B0-----:R-:W-:Y:S01]  /*0d80*/  IMAD.U32 R6, RZ, RZ, UR46 ;  /* 0x0000002eff067e24 */ /* 0x001fe2000f8e00ff */
[----:B------:R-:W-:Y:S01]  /*0d90*/  MOV R7, UR47 ;  /* 0x0000002f00077c02 */ /* 0x000fe20008000f00 */
[----:B--2---:R0:W-:Y:S04]  /*0da0*/  STL.64 [R1+0x8], R2 ;  /* 0x0000080201007387 */ /* 0x0041e80000100a00 */
[----:B---3--:R0:W-:Y:S04]  /*0db0*/  STL.64 [R1+0x10], R8 ;  /* 0x0000100801007387 */ /* 0x0081e80000100a00 */
[----:B----4-:R0:W-:Y:S04]  /*0dc0*/  STL.64 [R1+0x20], R12 ;  /* 0x0000200c01007387 */ /* 0x0101e80000100a00 */
[----:B-----5:R0:W-:Y:S02]  /*0dd0*/  STL.64 [R1+0x18], R10 ;  /* 0x0000180a01007387 */ /* 0x0201e40000100a00 */
[----:B------:R-:W-:-:S07]  /*0de0*/  LEPC R20, `(.L_x_11) ;  /* 0x000000001014794e */ /* 0x000fce0000000000 */
[----:B0-----:R-:W-:Y:S05]  /*0df0*/  CALL.ABS.NOINC R14 ;  /* 0x000000000e007343 */ /* 0x001fea0003c00000 */
.L_x_11:
[----:B------:R-:W0:Y:S01]  /*0e00*/  LDS.64 R2, [R17] ;  /* 0x0000000011027984 */ /* 0x000e220000000a00 */
[----:B------:R1:W2:Y:S01]  /*0e10*/  LDC.64 R8, c[0x4][R16] ;  /* 0x0100000010087b82 */ /* 0x0002a20000000a00 */
[----:B------:R-:W3:Y:S01]  /*0e20*/  LDCU.64 UR4, c[0x4][0x18] ;  /* 0x01000300ff0477ac */ /* 0x000ee20008000a00 */
[----:B------:R-:W-:Y:S01]  /*0e30*/  IMAD.U32 R6, RZ, RZ, UR46 ;  /* 0x0000002eff067e24 */ /* 0x000fe2000f8e00ff */
[----:B------:R1:W-:Y:S01]  /*0e40*/  STL [R1], R37 ;  /* 0x0000002501007387 */ /* 0x0003e20000100800 */
[----:B------:R-:W-:Y:S01]  /*0e50*/  MOV R7, UR47 ;  /* 0x0000002f00077c02 */ /* 0x000fe20008000f00 */
[----:B---3--:R-:W-:Y:S01]  /*0e60*/  IMAD.U32 R4, RZ, RZ, UR4 ;  /* 0x00000004ff047e24 */ /* 0x008fe2000f8e00ff */
[----:B------:R-:W-:Y:S01]  /*0e70*/  MOV R5, UR5 ;  /* 0x0000000500057c02 */ /* 0x000fe20008000f00 */
[----:B0-----:R1:W-:Y:S06]  /*0e80*/  STL.64 [R1+0x8], R2 ;  /* 0x0000080201007387 */ /* 0x0013ec0000100a00 */
[----:B------:R-:W-:-:S07]  /*0e90*/  LEPC R20, `(.L_x_12) ;  /* 0x000000001014794e */ /* 0x000fce0000000000 */
[----:B-12---:R-:W-:Y:S05]  /*0ea0*/  CALL.ABS.NOINC R8 ;  /* 0x0000000008007343 */ /* 0x006fea0003c00000 */
.L_x_12:
[----:B------:R-:W-:Y:S05]  /*0eb0*/  EXIT ;  /* 0x000000000000794d */ /* 0x000fea0003800000 */
.L_x_13:
        /* <DEDUP_REMOVED lines=12> */
.L_x_45:


//--------------------- .text._Z29_iterativeGpuClassicIterationPdPKdS1_S1_S1_S1_S1_S1_iiii --------------------------
	.section	.text._Z29_iterativeGpuClassicIterationPdPKdS1_S1_S1_S1_S1_S1_iiii,"ax",@progbits
	.align	128
        .global         _Z29_iterativeGpuClassicIterationPdPKdS1_S1_S1_S1_S1_S1_iiii
        .type           _Z29_iterativeGpuClassicIterationPdPKdS1_S1_S1_S1_S1_S1_iiii,@function
        .size           _Z29_iterativeGpuClassicIterationPdPKdS1_S1_S1_S1_S1_S1_iiii,(.L_x_43 - _Z29_iterativeGpuClassicIterationPdPKdS1_S1_S1_S1_S1_S1_iiii)
        .other          _Z29_iterativeGpuClassicIterationPdPKdS1_S1_S1_S1_S1_S1_iiii,@"STO_CUDA_ENTRY STV_DEFAULT"
_Z29_iterativeGpuClassicIterationPdPKdS1_S1_S1_S1_S1_S1_iiii:
.text._Z29_iterativeGpuClassicIterationPdPKdS1_S1_S1_S1_S1_S1_iiii:
[----:B------:R-:W-:Y:S01]  /*0000*/  LDC R1, c[0x0][0x37c] ;  /* 0x0000df00ff017b82 */ /* 0x000fe20000000800 */
[----:B------:R-:W0:Y:S07]  /*0010*/  S2R R0, SR_TID.X ;  /* 0x0000000000007919 */ /* 0x000e2e0000002100 */
[----:B------:R-:W0:Y:S01]  /*0020*/  S2UR UR4, SR_CTAID.X ;  /* 0x00000000000479c3 */ /* 0x000e220000002500 */
[----:B------:R-:W-:Y:S01]  /*0030*/  BSSY.RECONVERGENT B0, `(.L_x_14) ;  /* 0x000014e000007945 */ /* 0x000fe20003800200 */
[----:B------:R-:W1:Y:S06]  /*0040*/  S2R R5, SR_TID.Y ;  /* 0x0000000000057919 */ /* 0x000e6c0000002200 */
[----:B------:R-:W0:Y:S08]  /*0050*/  LDC R7, c[0x0][0x360] ;  /* 0x0000d800ff077b82 */ /* 0x000e300000000800 */
[----:B------:R-:W1:Y:S08]  /*0060*/  S2UR UR5, SR_CTAID.Y ;  /* 0x00000000000579c3 */ /* 0x000e700000002600 */
[----:B------:R-:W1:Y:S08]  /*0070*/  LDC R4, c[0x0][0x364] ;  /* 0x0000d900ff047b82 */ /* 0x000e700000000800 */
[----:B------:R-:W2:Y:S01]  /*0080*/  LDC.64 R2, c[0x0][0x3c0] ;  /* 0x0000f000ff027b82 */ /* 0x000ea20000000a00 */
[----:B0-----:R-:W-:-:S02]  /*0090*/  IMAD R7, R7, UR4, R0 ;  /* 0x0000000407077c24 */ /* 0x001fc4000f8e0200 */
[----:B-1----:R-:W-:Y:S02]  /*00a0*/  IMAD R0, R4, UR5, R5 ;  /* 0x0000000504007c24 */ /* 0x002fe4000f8e0205 */
[----:B--2---:R-:W-:Y:S02]  /*00b0*/  IMAD R4, R2, R3, RZ ;  /* 0x0000000302047224 */ /* 0x004fe400078e02ff */
[----:B------:R-:W-:-:S05]  /*00c0*/  IMAD R5, R0, R2, R7 ;  /* 0x0000000200057224 */ /* 0x000fca00078e0207 */
[----:B------:R-:W-:-:S13]  /*00d0*/  ISETP.GE.AND P0, PT, R5, R4, PT ;  /* 0x000000040500720c */ /* 0x000fda0003f06270 */
[----:B------:R-:W-:Y:S05]  /*00e0*/  @P0 BRA `(.L_x_15) ;  /* 0x0000001400080947 */ /* 0x000fea0003800000 */
[----:B------:R-:W0:Y:S01]  /*00f0*/  LDC.64 R16, c[0x0][0x358] ;  /* 0x0000d600ff107b82 */ /* 0x000e220000000a00 */
[----:B------:R-:W-:Y:S01]  /*0100*/  VIADD R3, R3, 0xffffffff ;  /* 0xffffffff03037836 */ /* 0x000fe20000000000 */
[----:B------:R-:W-:Y:S01]  /*0110*/  ISETP.NE.AND P3, PT, R0, RZ, PT ;  /* 0x000000ff0000720c */ /* 0x000fe20003f65270 */
[----:B------:R-:W-:Y:S01]  /*0120*/  VIADD R4, R2, 0xffffffff ;  /* 0xffffffff02047836 */ /* 0x000fe20000000000 */
[C---:B------:R-:W-:Y:S02]  /*0130*/  ISETP.NE.AND P0, PT, R7.reuse, RZ, PT ;  /* 0x000000ff0700720c */ /* 0x040fe40003f05270 */
[----:B------:R-:W-:Y:S02]  /*0140*/  CS2R R14, SRZ ;  /* 0x00000000000e7805 */ /* 0x000fe4000001ff00 */
[----:B------:R-:W-:Y:S02]  /*0150*/  ISETP.NE.AND P2, PT, R0, R3, PT ;  /* 0x000000030000720c */ /* 0x000fe40003f45270 */
[----:B------:R-:W-:Y:S01]  /*0160*/  CS2R R12, SRZ ;  /* 0x00000000000c7805 */ /* 0x000fe2000001ff00 */
[----:B------:R-:W1:Y:S01]  /*0170*/  LDC.64 R20, c[0x0][0x388] ;  /* 0x0000e200ff147b82 */ /* 0x000e620000000a00 */
[----:B------:R-:W-:-:S02]  /*0180*/  ISETP.NE.AND P1, PT, R7, R4, PT ;  /* 0x000000040700720c */ /* 0x000fc40003f25270 */
[----:B------:R-:W-:Y:S01]  /*0190*/  CS2R R10, SRZ ;  /* 0x00000000000a7805 */ /* 0x000fe2000001ff00 */
[----:B------:R-:W-:Y:S01]  /*01a0*/  @P3 IMAD.IADD R3, R5, 0x1, -R2 ;  /* 0x0000000105033824 */ /* 0x000fe200078e0a02 */
[----:B0-----:R-:W-:Y:S02]  /*01b0*/  @P3 R2UR UR12, R16 ;  /* 0x00000000100c32ca */ /* 0x001fe400000e0000 */
[----:B------:R-:W-:-:S03]  /*01c0*/  @P3 R2UR UR13, R17 ;  /* 0x00000000110d32ca */ /* 0x000fc600000e0000 */
[C---:B------:R-:W-:Y:S02]  /*01d0*/  @P2 R2UR UR10, R16.reuse ;  /* 0x00000000100a22ca */ /* 0x040fe400000e0000 */
[----:B------:R-:W-:Y:S01]  /*01e0*/  @P2 R2UR UR11, R17 ;  /* 0x00000000110b22ca */ /* 0x000fe200000e0000 */
[--C-:B-1----:R-:W-:Y:S01]  /*01f0*/  IMAD.WIDE R6, R5, 0x8, R20.reuse ;  /* 0x0000000805067825 */ /* 0x102fe200078e0214 */
[C---:B------:R-:W-:Y:S02]  /*0200*/  @P1 R2UR UR8, R16.reuse ;  /* 0x00000000100812ca */ /* 0x040fe400000e0000 */
[----:B------:R-:W-:Y:S01]  /*0210*/  @P1 R2UR UR9, R17 ;  /* 0x00000000110912ca */ /* 0x000fe200000e0000 */
[----:B------:R-:W-:Y:S01]  /*0220*/  @P3 IMAD.WIDE R20, R3, 0x8, R20 ;  /* 0x0000000803143825 */ /* 0x000fe200078e0214 */
[----:B------:R-:W-:Y:S02]  /*0230*/  R2UR UR6, R16 ;  /* 0x00000000100672ca */ /* 0x000fe400000e0000 */
[----:B------:R-:W-:Y:S01]  /*0240*/  R2UR UR7, R17 ;  /* 0x00000000110772ca */ /* 0x000fe200000e0000 */
[----:B------:R-:W-:Y:S01]  /*0250*/  @P2 IMAD.WIDE R18, R2, 0x8, R6 ;  /* 0x0000000802122825 */ /* 0x000fe200078e0206 */
[----:B------:R-:W-:Y:S01]  /*0260*/  CS2R R2, SRZ ;  /* 0x0000000000027805 */ /* 0x000fe2000001ff00 */
[----:B------:R0:W5:Y:S01]  /*0270*/  @P3 LDG.E.64 R12, desc[UR12][R20.64] ;  /* 0x0000000c140c3981 */ /* 0x000162000c1e1b00 */
[----:B------:R-:W-:-:S02]  /*0280*/  @P0 R2UR UR4, R16 ;  /* 0x00000000100402ca */ /* 0x000fc400000e0000 */
[----:B------:R-:W-:Y:S01]  /*0290*/  @P0 R2UR UR5, R17 ;  /* 0x00000000110502ca */ /* 0x000fe200000e0000 */
[----:B------:R0:W5:Y:S04]  /*02a0*/  @P2 LDG.E.64 R14, desc[UR10][R18.64] ;  /* 0x0000000a120e2981 */ /* 0x000168000c1e1b00 */
[----:B------:R0:W5:Y:S04]  /*02b0*/  @P1 LDG.E.64 R2, desc[UR8][R6.64+0x8] ;  /* 0x0000080806021981 */ /* 0x000168000c1e1b00 */
[----:B------:R0:W5:Y:S04]  /*02c0*/  LDG.E.64 R8, desc[UR6][R6.64] ;  /* 0x0000000606087981 */ /* 0x000168000c1e1b00 */
[----:B------:R0:W5:Y:S01]  /*02d0*/  @P0 LDG.E.64 R10, desc[UR4][R6.64+-0x8] ;  /* 0xfffff804060a0981 */ /* 0x000162000c1e1b00 */
[----:B------:R-:W1:Y:S02]  /*02e0*/  LDCU UR4, c[0x0][0x3c8] ;  /* 0x00007900ff0477ac */ /* 0x000e640008000800 */
[----:B-1----:R-:W-:-:S04]  /*02f0*/  ULOP3.LUT UR4, UR4, 0x1, URZ, 0xc0, !UPT ;  /* 0x0000000104047892 */ /* 0x002fc8000f8ec0ff */
[----:B------:R-:W-:-:S09]  /*0300*/  UISETP.NE.U32.AND UP0, UPT, UR4, 0x1, UPT ;  /* 0x000000010400788c */ /* 0x000fd2000bf05070 */
[----:B0-----:R-:W-:Y:S05]  /*0310*/  BRA.U !UP0, `(.L_x_16) ;  /* 0x0000000908407547 */ /* 0x001fea000b800000 */
[----:B------:R-:W0:Y:S01]  /*0320*/  LDC.64 R6, c[0x0][0x3a0] ;  /* 0x0000e800ff067b82 */ /* 0x000e220000000a00 */
[C---:B------:R-:W-:Y:S02]  /*0330*/  R2UR UR6, R16.reuse ;  /* 0x00000000100672ca */ /* 0x040fe400000e0000 */
[C---:B------:R-:W-:Y:S02]  /*0340*/  R2UR UR7, R17.reuse ;  /* 0x00000000110772ca */ /* 0x040fe400000e0000 */
[C---:B------:R-:W-:Y:S02]  /*0350*/  R2UR UR8, R16.reuse ;  /* 0x00000000100872ca */ /* 0x040fe400000e0000 */
[C---:B------:R-:W-:Y:S01]  /*0360*/  R2UR UR9, R17.reuse ;  /* 0x00000000110972ca */ /* 0x040fe200000e0000 */
[----:B------:R-:W1:Y:S01]  /*0370*/  LDC.64 R26, c[0x0][0x3a8] ;  /* 0x0000ea00ff1a7b82 */ /* 0x000e620000000a00 */
[----:B------:R-:W-:Y:S02]  /*0380*/  R2UR UR10, R16 ;  /* 0x00000000100a72ca */ /* 0x000fe400000e0000 */
[----:B------:R-:W-:-:S02]  /*0390*/  R2UR UR11, R17 ;  /* 0x00000000110b72ca */ /* 0x000fc400000e0000 */
[C---:B------:R-:W-:Y:S02]  /*03a0*/  R2UR UR12, R16.reuse ;  /* 0x00000000100c72ca */ /* 0x040fe400000e0000 */
[C---:B------:R-:W-:Y:S01]  /*03b0*/  R2UR UR13, R17.reuse ;  /* 0x00000000110d72ca */ /* 0x040fe200000e0000 */
[----:B------:R-:W2:Y:S01]  /*03c0*/  LDC.64 R20, c[0x0][0x3b0] ;  /* 0x0000ec00ff147b82 */ /* 0x000ea20000000a00 */
[C---:B------:R-:W-:Y:S02]  /*03d0*/  R2UR UR14, R16.reuse ;  /* 0x00000000100e72ca */ /* 0x040fe400000e0000 */
[C---:B------:R-:W-:Y:S02]  /*03e0*/  R2UR UR15, R17.reuse ;  /* 0x00000000110f72ca */ /* 0x040fe400000e0000 */
[----:B------:R-:W-:Y:S02]  /*03f0*/  R2UR UR4, R16 ;  /* 0x00000000100472ca */ /* 0x000fe400000e0000 */
[----:B------:R-:W-:Y:S01]  /*0400*/  R2UR UR5, R17 ;  /* 0x00000000110572ca */ /* 0x000fe200000e0000 */
[----:B------:R-:W3:Y:S01]  /*0410*/  LDC.64 R22, c[0x0][0x3b8] ;  /* 0x0000ee00ff167b82 */ /* 0x000ee20000000a00 */
[----:B0-----:R-:W-:-:S06]  /*0420*/  IMAD.WIDE R6, R5, 0x8, R6 ;  /* 0x0000000805067825 */ /* 0x001fcc00078e0206 */
[----:B------:R-:W5:Y:S01]  /*0430*/  LDG.E.64 R6, desc[UR6][R6.64] ;  /* 0x0000000606067981 */ /* 0x000f62000c1e1b00 */
[----:B------:R-:W0:Y:S01]  /*0440*/  LDC.64 R24, c[0x0][0x390] ;  /* 0x0000e400ff187b82 */ /* 0x000e220000000a00 */
[----:B-1----:R-:W-:-:S06]  /*0450*/  IMAD.WIDE R26, R5, 0x8, R26 ;  /* 0x00000008051a7825 */ /* 0x002fcc00078e021a */
[----:B------:R-:W5:Y:S01]  /*0460*/  LDG.E.64 R26, desc[UR8][R26.64] ;  /* 0x000000081a1a7981 */ /* 0x000f62000c1e1b00 */
[C---:B--2---:R-:W-:Y:S01]  /*0470*/  IMAD.WIDE R20, R5.reuse, 0x8, R20 ;  /* 0x0000000805147825 */ /* 0x044fe200078e0214 */
[----:B------:R-:W1:Y:S05]  /*0480*/  LDC.64 R18, c[0x0][0x398] ;  /* 0x0000e600ff127b82 */ /* 0x000e6a0000000a00 */
[----:B------:R-:W5:Y:S01]  /*0490*/  LDG.E.64 R20, desc[UR10][R20.64] ;  /* 0x0000000a14147981 */ /* 0x000f62000c1e1b00 */
[----:B---3--:R-:W-:-:S06]  /*04a0*/  IMAD.WIDE R22, R5, 0x8, R22 ;  /* 0x0000000805167825 */ /* 0x008fcc00078e0216 */
[----:B------:R-:W5:Y:S01]  /*04b0*/  LDG.E.64 R22, desc[UR12][R22.64] ;  /* 0x0000000c16167981 */ /* 0x000f62000c1e1b00 */
[----:B0-----:R-:W-:-:S06]  /*04c0*/  IMAD.WIDE R24, R5, 0x8, R24 ;  /* 0x0000000805187825 */ /* 0x001fcc00078e0218 */
[----:B------:R-:W5:Y:S01]  /*04d0*/  LDG.E.64 R24, desc[UR14][R24.64] ;  /* 0x0000000e18187981 */ /* 0x000f62000c1e1b00 */
[----:B-1----:R-:W-:-:S06]  /*04e0*/  IMAD.WIDE R18, R5, 0x8, R18 ;  /* 0x0000000805127825 */ /* 0x002fcc00078e0212 */
[----:B------:R-:W5:Y:S01]  /*04f0*/  LDG.E.64 R18, desc[UR4][R18.64] ;  /* 0x0000000412127981 */ /* 0x000f62000c1e1b00 */
[----:B------:R-:W0:Y:S01]  /*0500*/  LDCU UR4, c[0x0][0x3cc] ;  /* 0x00007980ff0477ac */ /* 0x000e220008000800 */
[----:B------:R-:W-:Y:S01]  /*0510*/  BSSY.RECONVERGENT B1, `(.L_x_17) ;  /* 0x000006a000017945 */ /* 0x000fe20003800200 */
[----:B0-----:R-:W-:-:S09]  /*0520*/  UISETP.NE.AND UP0, UPT, UR4, 0x2, UPT ;  /* 0x000000020400788c */ /* 0x001fd2000bf05270 */
[----:B------:R-:W-:Y:S05]  /*0530*/  BRA.U !UP0, `(.L_x_18) ;  /* 0x00000005080c7547 */ /* 0x000fea000b800000 */
[----:B------:R-:W-:-:S09]  /*0540*/  UISETP.NE.AND UP0, UPT, UR4, 0x1, UPT ;  /* 0x000000010400788c */ /* 0x000fd2000bf05270 */
[----:B------:R-:W-:Y:S05]  /*0550*/  BRA.U !UP0, `(.L_x_19) ;  /* 0x0000000108807547 */ /* 0x000fea000b800000 */
[----:B------:R-:W-:-:S09]  /*0560*/  UISETP.NE.AND UP0, UPT, UR4, URZ, UPT ;  /* 0x000000ff0400728c */ /* 0x000fd2000bf05270 */
[----:B------:R-:W-:Y:S05]  /*0570*/  BRA.U UP0, `(.L_x_20) ;  /* 0x00000005008c7547 */ /* 0x000fea000b800000 */
[----:B-----5:R-:W0:Y:S01]  /*0580*/  MUFU.RCP64H R9, R7 ;  /* 0x0000000700097308 */ /* 0x020e220000001800 */
[----:B------:R-:W-:Y:S01]  /*0590*/  IMAD.MOV.U32 R8, RZ, RZ, 0x1 ;  /* 0x00000001ff087424 */ /* 0x000fe200078e00ff */
[----:B------:R-:W-:Y:S01]  /*05a0*/  DMUL R2, R26, R2 ;  /* 0x000000021a027228 */ /* 0x000fe20000000000 */
[----:B------:R-:W-:Y:S07]  /*05b0*/  BSSY.RECONVERGENT B2, `(.L_x_21) ;  /* 0x0000017000027945 */ /* 0x000fee0003800200 */
[----:B------:R-:W-:-:S02]  /*05c0*/  DFMA R2, R18, R10, R2 ;  /* 0x0000000a1202722b */ /* 0x000fc40000000002 */
[----:B0-----:R-:W-:-:S06]  /*05d0*/  DFMA R26, -R6, R8, 1 ;  /* 0x3ff00000061a742b */ /* 0x001fcc0000000108 */
[----:B------:R-:W-:Y:S02]  /*05e0*/  DFMA R2, R20, R14, R2 ;  /* 0x0000000e1402722b */ /* 0x000fe40000000002 */
[----:B------:R-:W-:-:S06]  /*05f0*/  DFMA R26, R26, R26, R26 ;  /* 0x0000001a1a1a722b */ /* 0x000fcc000000001a */
[----:B------:R-:W-:Y:S02]  /*0600*/  DFMA R2, R22, R12, R2 ;  /* 0x0000000c1602722b */ /* 0x000fe40000000002 */
[----:B------:R-:W-:-:S06]  /*0610*/  DFMA R26, R8, R26, R8 ;  /* 0x0000001a081a722b */ /* 0x000fcc0000000008 */
[----:B------:R-:W-:Y:S02]  /*0620*/  DADD R12, R24, -R2 ;  /* 0x00000000180c7229 */ /* 0x000fe40000000802 */
[----:B------:R-:W-:-:S08]  /*0630*/  DFMA R8, -R6, R26, 1 ;  /* 0x3ff000000608742b */ /* 0x000fd0000000011a */
[----:B------:R-:W-:Y:S01]  /*0640*/  FSETP.GEU.AND P1, PT, |R13|, 6.5827683646048100446e-37, PT ;  /* 0x036000000d00780b */ /* 0x000fe20003f2e200 */
[----:B------:R-:W-:-:S08]  /*0650*/  DFMA R8, R26, R8, R26 ;  /* 0x000000081a08722b */ /* 0x000fd0000000001a */
[----:B------:R-:W-:-:S08]  /*0660*/  DMUL R2, R12, R8 ;  /* 0x000000080c027228 */ /* 0x000fd00000000000 */
[----:B------:R-:W-:-:S08]  /*0670*/  DFMA R10, -R6, R2, R12 ;  /* 0x00000002060a722b */ /* 0x000fd0000000010c */
[----:B------:R-:W-:-:S10]  /*0680*/  DFMA R2, R8, R10, R2 ;  /* 0x0000000a0802722b */ /* 0x000fd40000000002 */
[----:B------:R-:W-:-:S05]  /*0690*/  FFMA R0, RZ, R7, R3 ;  /* 0x00000007ff007223 */ /* 0x000fca0000000003 */
[----:B------:R-:W-:-:S13]  /*06a0*/  FSETP.GT.AND P0, PT, |R0|, 1.469367938527859385e-39, PT ;  /* 0x001000000000780b */ /* 0x000fda0003f04200 */
[----:B------:R-:W-:Y:S05]  /*06b0*/  @P0 BRA P1, `(.L_x_22) ;  /* 0x0000000000180947 */ /* 0x000fea0000800000 */
[----:B------:R-:W-:Y:S01]  /*06c0*/  IMAD.MOV.U32 R10, RZ, RZ, R6 ;  /* 0x000000ffff0a7224 */ /* 0x000fe200078e0006 */
[----:B------:R-:W-:Y:S01]  /*06d0*/  MOV R0, 0x700 ;  /* 0x0000070000007802 */ /* 0x000fe20000000f00 */
[----:B------:R-:W-:-:S07]  /*06e0*/  IMAD.MOV.U32 R11, RZ, RZ, R7 ;  /* 0x000000ffff0b7224 */ /* 0x000fce00078e0007 */
[----:B------:R-:W-:Y:S05]  /*06f0*/  CALL.REL.NOINC `($__internal_0_$__cuda_sm20_div_rn_f64_full) ;  /* 0x0000000c00907944 */ /* 0x000fea0003c00000 */
[----:B------:R-:W-:Y:S02]  /*0700*/  IMAD.MOV.U32 R2, RZ, RZ, R14 ;  /* 0x000000ffff027224 */ /* 0x000fe400078e000e */
[----:B------:R-:W-:-:S07]  /*0710*/  IMAD.MOV.U32 R3, RZ, RZ, R15 ;  /* 0x000000ffff037224 */ /* 0x000fce00078e000f */
.L_x_22:
[----:B------:R-:W-:Y:S05]  /*0720*/  BSYNC.RECONVERGENT B2 ;  /* 0x0000000000027941 */ /* 0x000fea0003800200 */
.L_x_21:
[----:B------:R-:W-:Y:S02]  /*0730*/  IMAD.MOV.U32 R8, RZ, RZ, R2 ;  /* 0x000000ffff087224 */ /* 0x000fe400078e0002 */
[----:B------:R-:W-:Y:S01]  /*0740*/  IMAD.MOV.U32 R9, RZ, RZ, R3 ;  /* 0x000000ffff097224 */ /* 0x000fe200078e0003 */
[----:B------:R-:W-:Y:S06]  /*0750*/  BRA `(.L_x_20) ;  /* 0x0000000400147947 */ /* 0x000fec0003800000 */
.L_x_19:
[----:B------:R-:W-:-:S04]  /*0760*/  LOP3.LUT R0, R5, 0x80000001, RZ, 0xc0, !PT ;  /* 0x8000000105007812 */ /* 0x000fc800078ec0ff */
[----:B------:R-:W-:-:S13]  /*0770*/  ISETP.NE.AND P0, PT, R0, 0x1, PT ;  /* 0x000000010000780c */ /* 0x000fda0003f05270 */
[----:B------:R-:W-:Y:S05]  /*0780*/  @P0 BRA `(.L_x_18) ;  /* 0x0000000000780947 */ /* 0x000fea0003800000 */
        /* <DEDUP_REMOVED lines=26> */
.L_x_24:
[----:B------:R-:W-:Y:S05]  /*0930*/  BSYNC.RECONVERGENT B2 ;  /* 0x0000000000027941 */ /* 0x000fea0003800200 */
.L_x_23:
[----:B------:R-:W-:Y:S02]  /*0940*/  IMAD.MOV.U32 R8, RZ, RZ, R2 ;  /* 0x000000ffff087224 */ /* 0x000fe400078e0002 */
[----:B------:R-:W-:Y:S01]  /*0950*/  IMAD.MOV.U32 R9, RZ, RZ, R3 ;  /* 0x000000ffff097224 */ /* 0x000fe200078e0003 */
[----:B------:R-:W-:Y:S06]  /*0960*/  BRA `(.L_x_20) ;  /* 0x0000000000907947 */ /* 0x000fec0003800000 */
.L_x_18:
[----:B------:R-:W-:-:S04]  /*0970*/  LOP3.LUT R0, R5, 0x80000001, RZ, 0xc0, !PT ;  /* 0x8000000105007812 */ /* 0x000fc800078ec0ff */
[----:B------:R-:W-:-:S13]  /*0980*/  ISETP.NE.AND P0, PT, R0, 0x1, PT ;  /* 0x000000010000780c */ /* 0x000fda0003f05270 */
[----:B------:R-:W-:Y:S05]  /*0990*/  @P0 BRA `(.L_x_20) ;  /* 0x0000000000840947 */ /* 0x000fea0003800000 */
[----:B-----5:R-:W0:Y:S01]  /*09a0*/  MUFU.RCP64H R29, R7 ;  /* 0x00000007001d7308 */ /* 0x020e220000001800 */
[----:B------:R-:W-:Y:S01]  /*09b0*/  DMUL R2, R26, R2 ;  /* 0x000000021a027228 */ /* 0x000fe20000000000 */
[----:B------:R-:W-:Y:S01]  /*09c0*/  IMAD.MOV.U32 R28, RZ, RZ, 0x1 ;  /* 0x00000001ff1c7424 */ /* 0x000fe200078e00ff */
[----:B------:R-:W-:Y:S06]  /*09d0*/  BSSY.RECONVERGENT B2, `(.L_x_25) ;  /* 0x0000017000027945 */ /* 0x000fec0003800200 */
[----:B------:R-:W-:Y:S02]  /*09e0*/  DFMA R2, R18, R10, R2 ;  /* 0x0000000a1202722b */ /* 0x000fe40000000002 */
        /* <DEDUP_REMOVED lines=21> */
.L_x_26:
[----:B------:R-:W-:Y:S05]  /*0b40*/  BSYNC.RECONVERGENT B2 ;  /* 0x0000000000027941 */ /* 0x000fea0003800200 */
.L_x_25:
[----:B------:R-:W-:Y:S01]  /*0b50*/  UMOV UR4, 0x5f6fd220 ;  /* 0x5f6fd22000047882 */ /* 0x000fe20000000000 */
[----:B------:R-:W-:Y:S02]  /*0b60*/  UMOV UR5, 0x3fefce07 ;  /* 0x3fefce0700057882 */ /* 0x000fe40000000000 */
[----:B------:R-:W-:Y:S01]  /*0b70*/  DMUL R8, R8, -UR4 ;  /* 0x8000000408087c28 */ /* 0x000fe20008000000 */
[----:B------:R-:W-:Y:S01]  /*0b80*/  UMOV UR4, 0xafb7e910 ;  /* 0xafb7e91000047882 */ /* 0x000fe20000000000 */
[----:B------:R-:W-:-:S06]  /*0b90*/  UMOV UR5, 0x3fffe703 ;  /* 0x3fffe70300057882 */ /* 0x000fcc0000000000 */
[----:B------:R-:W-:-:S11]  /*0ba0*/  DFMA R8, R2, UR4, R8 ;  /* 0x0000000402087c2b */ /* 0x000fd60008000008 */
.L_x_20:
[----:B------:R-:W-:Y:S05]  /*0bb0*/  BSYNC.RECONVERGENT B1 ;  /* 0x0000000000017941 */ /* 0x000fea0003800200 */
.L_x_17:
[----:B-----5:R-:W0:Y:S01]  /*0bc0*/  LDC.64 R2, c[0x0][0x380] ;  /* 0x0000e000ff027b82 */ /* 0x020e220000000a00 */
[----:B------:R-:W-:Y:S02]  /*0bd0*/  R2UR UR4, R16 ;  /* 0x00000000100472ca */ /* 0x000fe400000e0000 */
[----:B------:R-:W-:Y:S01]  /*0be0*/  R2UR UR5, R17 ;  /* 0x00000000110572ca */ /* 0x000fe200000e0000 */
[----:B0-----:R-:W-:-:S12]  /*0bf0*/  IMAD.WIDE R2, R5, 0x8, R2 ;  /* 0x0000000805027825 */ /* 0x001fd800078e0202 */
[----:B------:R0:W-:Y:S01]  /*0c00*/  STG.E.64 desc[UR4][R2.64], R8 ;  /* 0x0000000802007986 */ /* 0x0001e2000c101b04 */
[----:B------:R-:W-:Y:S05]  /*0c10*/  BRA `(.L_x_15) ;  /* 0x00000008003c7947 */ /* 0x000fea0003800000 */
.L_x_16:
        /* <DEDUP_REMOVED lines=64> */
.L_x_32:
[----:B------:R-:W-:Y:S05]  /*1020*/  BSYNC.RECONVERGENT B2 ;  /* 0x0000000000027941 */ /* 0x000fea0003800200 */
.L_x_31:
[----:B------:R-:W-:Y:S02]  /*1030*/  IMAD.MOV.U32 R8, RZ, RZ, R2 ;  /* 0x000000ffff087224 */ /* 0x000fe400078e0002 */
[----:B------:R-:W-:Y:S01]  /*1040*/  IMAD.MOV.U32 R9, RZ, RZ, R3 ;  /* 0x000000ffff097224 */ /* 0x000fe200078e0003 */
[----:B------:R-:W-:Y:S06]  /*1050*/  BRA `(.L_x_30) ;  /* 0x0000000400147947 */ /* 0x000fec0003800000 */
.L_x_29:
[----:B------:R-:W-:-:S04]  /*1060*/  LOP3.LUT R0, R5, 0x1, RZ, 0xc0, !PT ;  /* 0x0000000105007812 */ /* 0x000fc800078ec0ff */
[----:B------:R-:W-:-:S13]  /*1070*/  ISETP.NE.U32.AND P0, PT, R0, 0x1, PT ;  /* 0x000000010000780c */ /* 0x000fda0003f05070 */
[----:B------:R-:W-:Y:S05]  /*1080*/  @!P0 BRA `(.L_x_28) ;  /* 0x0000000000788947 */ /* 0x000fea0003800000 */
        /* <DEDUP_REMOVED lines=26> */
.L_x_34:
[----:B------:R-:W-:Y:S05]  /*1230*/  BSYNC.RECONVERGENT B2 ;  /* 0x0000000000027941 */ /* 0x000fea0003800200 */
.L_x_33:
[----:B------:R-:W-:Y:S02]  /*1240*/  IMAD.MOV.U32 R8, RZ, RZ, R2 ;  /* 0x000000ffff087224 */ /* 0x000fe400078e0002 */
[----:B------:R-:W-:Y:S01]  /*1250*/  IMAD.MOV.U32 R9, RZ, RZ, R3 ;  /* 0x000000ffff097224 */ /* 0x000fe200078e0003 */
[----:B------:R-:W-:Y:S06]  /*1260*/  BRA `(.L_x_30) ;  /* 0x0000000000907947 */ /* 0x000fec0003800000 */
.L_x_28:
[----:B------:R-:W-:-:S04]  /*1270*/  LOP3.LUT R0, R5, 0x1, RZ, 0xc0, !PT ;  /* 0x0000000105007812 */ /* 0x000fc800078ec0ff */
[----:B------:R-:W-:-:S13]  /*1280*/  ISETP.NE.U32.AND P0, PT, R0, 0x1, PT ;  /* 0x000000010000780c */ /* 0x000fda0003f05070 */
[----:B------:R-:W-:Y:S05]  /*1290*/  @!P0 BRA `(.L_x_30) ;  /* 0x0000000000848947 */ /* 0x000fea0003800000 */
        /* <DEDUP_REMOVED lines=26> */
.L_x_36:
[----:B------:R-:W-:Y:S05]  /*1440*/  BSYNC.RECONVERGENT B2 ;  /* 0x0000000000027941 */ /* 0x000fea0003800200 */
.L_x_35:
[----:B------:R-:W-:Y:S01]  /*1450*/  UMOV UR4, 0x5f6fd220 ;  /* 0x5f6fd22000047882 */ /* 0x000fe20000000000 */
[----:B------:R-:W-:Y:S02]  /*1460*/  UMOV UR5, 0x3fefce07 ;  /* 0x3fefce0700057882 */ /* 0x000fe40000000000 */
[----:B------:R-:W-:Y:S01]  /*1470*/  DMUL R8, R8, -UR4 ;  /* 0x8000000408087c28 */ /* 0x000fe20008000000 */
[----:B------:R-:W-:Y:S01]  /*1480*/  UMOV UR4, 0xafb7e910 ;  /* 0xafb7e91000047882 */ /* 0x000fe20000000000 */
[----:B------:R-:W-:-:S06]  /*1490*/  UMOV UR5, 0x3fffe703 ;  /* 0x3fffe70300057882 */ /* 0x000fcc0000000000 */
[----:B------:R-:W-:-:S11]  /*14a0*/  DFMA R8, R2, UR4, R8 ;  /* 0x0000000402087c2b */ /* 0x000fd60008000008 */
.L_x_30:
[----:B------:R-:W-:Y:S05]  /*14b0*/  BSYNC.RECONVERGENT B1 ;  /* 0x0000000000017941 */ /* 0x000fea0003800200 */
.L_x_27:
[----:B-----5:R-:W0:Y:S01]  /*14c0*/  LDC.64 R2, c[0x0][0x380] ;  /* 0x0000e000ff027b82 */ /* 0x020e220000000a00 */
[----:B------:R-:W-:Y:S02]  /*14d0*/  R2UR UR4, R16 ;  /* 0x00000000100472ca */ /* 0x000fe400000e0000 */
[----:B------:R-:W-:Y:S01]  /*14e0*/  R2UR UR5, R17 ;  /* 0x00000000110572ca */ /* 0x000fe200000e0000 */
[----:B0-----:R-:W-:-:S12]  /*14f0*/  IMAD.WIDE R2, R5, 0x8, R2 ;  /* 0x0000000805027825 */ /* 0x001fd800078e0202 */
[----:B------:R1:W-:Y:S02]  /*1500*/  STG.E.64 desc[UR4][R2.64], R8 ;  /* 0x0000000802007986 */ /* 0x0003e4000c101b04 */
.L_x_15:
[----:B------:R-:W-:Y:S05]  /*1510*/  BSYNC.RECONVERGENT B0 ;  /* 0x0000000000007941 */ /* 0x000fea0003800200 */
.L_x_14:
[----:B------:R-:W-:Y:S06]  /*1520*/  BAR.SYNC.DEFER_BLOCKING 0x0 ;  /* 0x0000000000007b1d */ /* 0x000fec0000010000 */
[----:B------:R-:W-:Y:S05]  /*1530*/  EXIT ;  /* 0x000000000000794d */ /* 0x000fea0003800000 */
        .weak           $__internal_0_$__cuda_sm20_div_rn_f64_full
        .type           $__internal_0_$__cuda_sm20_div_rn_f64_full,@function
        .size           $__internal_0_$__cuda_sm20_div_rn_f64_full,(.L_x_43 - $__internal_0_$__cuda_sm20_div_rn_f64_full)
$__internal_0_$__cuda_sm20_div_rn_f64_full:
[C---:B------:R-:W-:Y:S01]  /*1540*/  FSETP.GEU.AND P0, PT, |R11|.reuse, 1.469367938527859385e-39, PT ;  /* 0x001000000b00780b */ /* 0x040fe20003f0e200 */
[----:B------:R-:W-:Y:S01]  /*1550*/  IMAD.MOV.U32 R18, RZ, RZ, 0x1 ;  /* 0x00000001ff127424 */ /* 0x000fe200078e00ff */
[----:B------:R-:W-:Y:S01]  /*1560*/  LOP3.LUT R6, R11, 0x800fffff, RZ, 0xc0, !PT ;  /* 0x800fffff0b067812 */ /* 0x000fe200078ec0ff */
[----:B------:R-:W-:Y:S01]  /*1570*/  IMAD.MOV.U32 R14, RZ, RZ, 0x1ca00000 ;  /* 0x1ca00000ff0e7424 */ /* 0x000fe200078e00ff */
[C---:B------:R-:W-:Y:S01]  /*1580*/  FSETP.GEU.AND P2, PT, |R13|.reuse, 1.469367938527859385e-39, PT ;  /* 0x001000000d00780b */ /* 0x040fe20003f4e200 */
[----:B------:R-:W-:Y:S01]  /*1590*/  BSSY.RECONVERGENT B3, `(.L_x_37) ;  /* 0x0000053000037945 */ /* 0x000fe20003800200 */
[----:B------:R-:W-:Y:S01]  /*15a0*/  LOP3.LUT R7, R6, 0x3ff00000, RZ, 0xfc, !PT ;  /* 0x3ff0000006077812 */ /* 0x000fe200078efcff */
[----:B------:R-:W-:Y:S01]  /*15b0*/  IMAD.MOV.U32 R6, RZ, RZ, R10 ;  /* 0x000000ffff067224 */ /* 0x000fe200078e000a */
[----:B------:R-:W-:Y:S02]  /*15c0*/  LOP3.LUT R4, R13, 0x7ff00000, RZ, 0xc0, !PT ;  /* 0x7ff000000d047812 */ /* 0x000fe400078ec0ff */
[----:B------:R-:W-:-:S03]  /*15d0*/  LOP3.LUT R15, R11, 0x7ff00000, RZ, 0xc0, !PT ;  /* 0x7ff000000b0f7812 */ /* 0x000fc600078ec0ff */
[----:B------:R-:W-:Y:S01]  /*15e0*/  @!P0 DMUL R6, R10, 8.98846567431157953865e+307 ;  /* 0x7fe000000a068828 */ /* 0x000fe20000000000 */
[C---:B------:R-:W-:Y:S01]  /*15f0*/  ISETP.GE.U32.AND P1, PT, R4.reuse, R15, PT ;  /* 0x0000000f0400720c */ /* 0x040fe20003f26070 */
[----:B------:R-:W-:Y:S02]  /*1600*/  IMAD.MOV.U32 R24, RZ, RZ, R4 ;  /* 0x000000ffff187224 */ /* 0x000fe400078e0004 */
[----:B------:R-:W-:Y:S01]  /*1610*/  @!P2 LOP3.LUT R21, R11, 0x7ff00000, RZ, 0xc0, !PT ;  /* 0x7ff000000b15a812 */ /* 0x000fe200078ec0ff */
[----:B------:R-:W-:Y:S01]  /*1620*/  IMAD.MOV.U32 R25, RZ, RZ, R15 ;  /* 0x000000ffff197224 */ /* 0x000fe200078e000f */
[----:B------:R-:W0:Y:S02]  /*1630*/  MUFU.RCP64H R19, R7 ;  /* 0x0000000700137308 */ /* 0x000e240000001800 */
[----:B------:R-:W-:Y:S02]  /*1640*/  @!P2 ISETP.GE.U32.AND P3, PT, R4, R21, PT ;  /* 0x000000150400a20c */ /* 0x000fe40003f66070 */
[----:B------:R-:W-:-:S02]  /*1650*/  @!P0 LOP3.LUT R25, R7, 0x7ff00000, RZ, 0xc0, !PT ;  /* 0x7ff0000007198812 */ /* 0x000fc400078ec0ff */
[----:B------:R-:W-:-:S04]  /*1660*/  @!P2 SEL R21, R14, 0x63400000, !P3 ;  /* 0x634000000e15a807 */ /* 0x000fc80005800000 */
[----:B------:R-:W-:-:S04]  /*1670*/  @!P2 LOP3.LUT R22, R21, 0x80000000, R13, 0xf8, !PT ;  /* 0x800000001516a812 */ /* 0x000fc800078ef80d */
[----:B------:R-:W-:Y:S01]  /*1680*/  @!P2 LOP3.LUT R23, R22, 0x100000, RZ, 0xfc, !PT ;  /* 0x001000001617a812 */ /* 0x000fe200078efcff */
[----:B------:R-:W-:Y:S01]  /*1690*/  @!P2 IMAD.MOV.U32 R22, RZ, RZ, RZ ;  /* 0x000000ffff16a224 */ /* 0x000fe200078e00ff */
[----:B0-----:R-:W-:-:S08]  /*16a0*/  DFMA R2, R18, -R6, 1 ;  /* 0x3ff000001202742b */ /* 0x001fd00000000806 */
[----:B------:R-:W-:-:S08]  /*16b0*/  DFMA R2, R2, R2, R2 ;  /* 0x000000020202722b */ /* 0x000fd00000000002 */
[----:B------:R-:W-:Y:S01]  /*16c0*/  DFMA R18, R18, R2, R18 ;  /* 0x000000021212722b */ /* 0x000fe20000000012 */
[----:B------:R-:W-:Y:S01]  /*16d0*/  SEL R3, R14, 0x63400000, !P1 ;  /* 0x634000000e037807 */ /* 0x000fe20004800000 */
[----:B------:R-:W-:-:S03]  /*16e0*/  IMAD.MOV.U32 R2, RZ, RZ, R12 ;  /* 0x000000ffff027224 */ /* 0x000fc600078e000c */
[----:B------:R-:W-:-:S03]  /*16f0*/  LOP3.LUT R3, R3, 0x800fffff, R13, 0xf8, !PT ;  /* 0x800fffff03037812 */ /* 0x000fc600078ef80d */
[----:B------:R-:W-:-:S03]  /*1700*/  DFMA R20, R18, -R6, 1 ;  /* 0x3ff000001214742b */ /* 0x000fc60000000806 */
[----:B------:R-:W-:-:S05]  /*1710*/  @!P2 DFMA R2, R2, 2, -R22 ;  /* 0x400000000202a82b */ /* 0x000fca0000000816 */
[----:B------:R-:W-:-:S05]  /*1720*/  DFMA R18, R18, R20, R18 ;  /* 0x000000141212722b */ /* 0x000fca0000000012 */
[----:B------:R-:W-:-:S03]  /*1730*/  @!P2 LOP3.LUT R24, R3, 0x7ff00000, RZ, 0xc0, !PT ;  /* 0x7ff000000318a812 */ /* 0x000fc600078ec0ff */
[----:B------:R-:W-:Y:S02]  /*1740*/  DMUL R20, R18, R2 ;  /* 0x0000000212147228 */ /* 0x000fe40000000000 */
[----:B------:R-:W-:-:S05]  /*1750*/  VIADD R15, R24, 0xffffffff ;  /* 0xffffffff180f7836 */ /* 0x000fca0000000000 */
[----:B------:R-:W-:Y:S01]  /*1760*/  ISETP.GT.U32.AND P0, PT, R15, 0x7feffffe, PT ;  /* 0x7feffffe0f00780c */ /* 0x000fe20003f04070 */
[----:B------:R-:W-:Y:S01]  /*1770*/  VIADD R15, R25, 0xffffffff ;  /* 0xffffffff190f7836 */ /* 0x000fe20000000000 */
[----:B------:R-:W-:-:S04]  /*1780*/  DFMA R22, R20, -R6, R2 ;  /* 0x800000061416722b */ /* 0x000fc80000000002 */
[----:B------:R-:W-:-:S04]  /*1790*/  ISETP.GT.U32.OR P0, PT, R15, 0x7feffffe, P0 ;  /* 0x7feffffe0f00780c */ /* 0x000fc80000704470 */
[----:B------:R-:W-:-:S09]  /*17a0*/  DFMA R18, R18, R22, R20 ;  /* 0x000000161212722b */ /* 0x000fd20000000014 */
[----:B------:R-:W-:Y:S05]  /*17b0*/  @P0 BRA `(.L_x_38) ;  /* 0x00000000006c0947 */ /* 0x000fea0003800000 */
[----:B------:R-:W-:-:S04]  /*17c0*/  LOP3.LUT R13, R11, 0x7ff00000, RZ, 0xc0, !PT ;  /* 0x7ff000000b0d7812 */ /* 0x000fc800078ec0ff */
[CC--:B------:R-:W-:Y:S02]  /*17d0*/  VIADDMNMX R12, R4.reuse, -R13.reuse, 0xb9600000, !PT ;  /* 0xb9600000040c7446 */ /* 0x0c0fe4000780090d */
[----:B------:R-:W-:Y:S02]  /*17e0*/  ISETP.GE.U32.AND P0, PT, R4, R13, PT ;  /* 0x0000000d0400720c */ /* 0x000fe40003f06070 */
[----:B------:R-:W-:Y:S01]  /*17f0*/  VIMNMX R4, PT, PT, R12, 0x46a00000, PT ;  /* 0x46a000000c047848 */ /* 0x000fe20003fe0100 */
[----:B------:R-:W-:Y:S01]  /*1800*/  IMAD.MOV.U32 R12, RZ, RZ, RZ ;  /* 0x000000ffff0c7224 */ /* 0x000fe200078e00ff */
[----:B------:R-:W-:-:S05]  /*1810*/  SEL R13, R14, 0x63400000, !P0 ;  /* 0x634000000e0d7807 */ /* 0x000fca0004000000 */
[----:B------:R-:W-:-:S04]  /*1820*/  IMAD.IADD R4, R4, 0x1, -R13 ;  /* 0x0000000104047824 */ /* 0x000fc800078e0a0d */
[----:B------:R-:W-:-:S06]  /*1830*/  VIADD R13, R4, 0x7fe00000 ;  /* 0x7fe00000040d7836 */ /* 0x000fcc0000000000 */
[----:B------:R-:W-:-:S10]  /*1840*/  DMUL R14, R18, R12 ;  /* 0x0000000c120e7228 */ /* 0x000fd40000000000 */
[----:B------:R-:W-:-:S13]  /*1850*/  FSETP.GTU.AND P0, PT, |R15|, 1.469367938527859385e-39, PT ;  /* 0x001000000f00780b */ /* 0x000fda0003f0c200 */
[----:B------:R-:W-:Y:S05]  /*1860*/  @P0 BRA `(.L_x_39) ;  /* 0x0000000000940947 */ /* 0x000fea0003800000 */
[----:B------:R-:W-:Y:S01]  /*1870*/  DFMA R2, R18, -R6, R2 ;  /* 0x800000061202722b */ /* 0x000fe20000000002 */
[----:B------:R-:W-:-:S09]  /*1880*/  IMAD.MOV.U32 R12, RZ, RZ, RZ ;  /* 0x000000ffff0c7224 */ /* 0x000fd200078e00ff */
[C---:B------:R-:W-:Y:S02]  /*1890*/  FSETP.NEU.AND P0, PT, R3.reuse, RZ, PT ;  /* 0x000000ff0300720b */ /* 0x040fe40003f0d000 */
[----:B------:R-:W-:-:S04]  /*18a0*/  LOP3.LUT R11, R3, 0x80000000, R11, 0x48, !PT ;  /* 0x80000000030b7812 */ /* 0x000fc800078e480b */
[----:B------:R-:W-:-:S07]  /*18b0*/  LOP3.LUT R13, R11, R13, RZ, 0xfc, !PT ;  /* 0x0000000d0b0d7212 */ /* 0x000fce00078efcff */
[----:B------:R-:W-:Y:S05]  /*18c0*/  @!P0 BRA `(.L_x_39) ;  /* 0x00000000007c8947 */ /* 0x000fea0003800000 */
[----:B------:R-:W-:Y:S01]  /*18d0*/  IMAD.MOV R3, RZ, RZ, -R4 ;  /* 0x000000ffff037224 */ /* 0x000fe200078e0a04 */
[----:B------:R-:W-:Y:S01]  /*18e0*/  DMUL.RP R12, R18, R12 ;  /* 0x0000000c120c7228 */ /* 0x000fe20000008000 */
[----:B------:R-:W-:-:S06]  /*18f0*/  IMAD.MOV.U32 R2, RZ, RZ, RZ ;  /* 0x000000ffff027224 */ /* 0x000fcc00078e00ff */
[----:B------:R-:W-:-:S03]  /*1900*/  DFMA R2, R14, -R2, R18 ;  /* 0x800000020e02722b */ /* 0x000fc60000000012 */
[----:B------:R-:W-:-:S03]  /*1910*/  LOP3.LUT R11, R13, R11, RZ, 0x3c, !PT ;  /* 0x0000000b0d0b7212 */ /* 0x000fc600078e3cff */
[----:B------:R-:W-:-:S04]  /*1920*/  IADD3 R2, PT, PT, -R4, -0x43300000, RZ ;  /* 0xbcd0000004027810 */ /* 0x000fc80007ffe1ff */
[----:B------:R-:W-:-:S04]  /*1930*/  FSETP.NEU.AND P0, PT, |R3|, R2, PT ;  /* 0x000000020300720b */ /* 0x000fc80003f0d200 */
[----:B------:R-:W-:Y:S02]  /*1940*/  FSEL R14, R12, R14, !P0 ;  /* 0x0000000e0c0e7208 */ /* 0x000fe40004000000 */
[----:B------:R-:W-:Y:S01]  /*1950*/  FSEL R15, R11, R15, !P0 ;  /* 0x0000000f0b0f7208 */ /* 0x000fe20004000000 */
[----:B------:R-:W-:Y:S06]  /*1960*/  BRA `(.L_x_39) ;  /* 0x0000000000547947 */ /* 0x000fec0003800000 */
.L_x_38:
[----:B------:R-:W-:-:S14]  /*1970*/  DSETP.NAN.AND P0, PT, R12, R12, PT ;  /* 0x0000000c0c00722a */ /* 0x000fdc0003f08000 */
[----:B------:R-:W-:Y:S05]  /*1980*/  @P0 BRA `(.L_x_40) ;  /* 0x0000000000440947 */ /* 0x000fea0003800000 */
[----:B------:R-:W-:-:S14]  /*1990*/  DSETP.NAN.AND P0, PT, R10, R10, PT ;  /* 0x0000000a0a00722a */ /* 0x000fdc0003f08000 */
[----:B------:R-:W-:Y:S05]  /*19a0*/  @P0 BRA `(.L_x_41) ;  /* 0x0000000000300947 */ /* 0x000fea0003800000 */
[----:B------:R-:W-:Y:S01]  /*19b0*/  ISETP.NE.AND P0, PT, R24, R25, PT ;  /* 0x000000191800720c */ /* 0x000fe20003f05270 */
[----:B------:R-:W-:Y:S02]  /*19c0*/  IMAD.MOV.U32 R14, RZ, RZ, 0x0 ;  /* 0x00000000ff0e7424 */ /* 0x000fe400078e00ff */
[----:B------:R-:W-:-:S10]  /*19d0*/  IMAD.MOV.U32 R15, RZ, RZ, -0x80000 ;  /* 0xfff80000ff0f7424 */ /* 0x000fd400078e00ff */
[----:B------:R-:W-:Y:S05]  /*19e0*/  @!P0 BRA `(.L_x_39) ;  /* 0x0000000000348947 */ /* 0x000fea0003800000 */
[----:B------:R-:W-:Y:S02]  /*19f0*/  ISETP.NE.AND P0, PT, R24, 0x7ff00000, PT ;  /* 0x7ff000001800780c */ /* 0x000fe40003f05270 */
[----:B------:R-:W-:Y:S02]  /*1a00*/  LOP3.LUT R15, R13, 0x80000000, R11, 0x48, !PT ;  /* 0x800000000d0f7812 */ /* 0x000fe400078e480b */
[----:B------:R-:W-:-:S13]  /*1a10*/  ISETP.EQ.OR P0, PT, R25, RZ, !P0 ;  /* 0x000000ff1900720c */ /* 0x000fda0004702670 */
[----:B------:R-:W-:Y:S01]  /*1a20*/  @P0 LOP3.LUT R2, R15, 0x7ff00000, RZ, 0xfc, !PT ;  /* 0x7ff000000f020812 */ /* 0x000fe200078efcff */
[----:B------:R-:W-:Y:S02]  /*1a30*/  @!P0 IMAD.MOV.U32 R14, RZ, RZ, RZ ;  /* 0x000000ffff0e8224 */ /* 0x000fe400078e00ff */
[----:B------:R-:W-:Y:S02]  /*1a40*/  @P0 IMAD.MOV.U32 R14, RZ, RZ, RZ ;  /* 0x000000ffff0e0224 */ /* 0x000fe400078e00ff */
[----:B------:R-:W-:Y:S01]  /*1a50*/  @P0 IMAD.MOV.U32 R15, RZ, RZ, R2 ;  /* 0x000000ffff0f0224 */ /* 0x000fe200078e0002 */
[----:B------:R-:W-:Y:S06]  /*1a60*/  BRA `(.L_x_39) ;  /* 0x0000000000147947 */ /* 0x000fec0003800000 */
.L_x_41:
[----:B------:R-:W-:Y:S01]  /*1a70*/  LOP3.LUT R15, R11, 0x80000, RZ, 0xfc, !PT ;  /* 0x000800000b0f7812 */ /* 0x000fe200078efcff */
[----:B------:R-:W-:Y:S01]  /*1a80*/  IMAD.MOV.U32 R14, RZ, RZ, R10 ;  /* 0x000000ffff0e7224 */ /* 0x000fe200078e000a */
[----:B------:R-:W-:Y:S06]  /*1a90*/  BRA `(.L_x_39) ;  /* 0x0000000000087947 */ /* 0x000fec0003800000 */
.L_x_40:
[----:B------:R-:W-:Y:S01]  /*1aa0*/  LOP3.LUT R15, R13, 0x80000, RZ, 0xfc, !PT ;  /* 0x000800000d0f7812 */ /* 0x000fe200078efcff */
[----:B------:R-:W-:-:S07]  /*1ab0*/  IMAD.MOV.U32 R14, RZ, RZ, R12 ;  /* 0x000000ffff0e7224 */ /* 0x000fce00078e000c */
.L_x_39:
[----:B------:R-:W-:Y:S05]  /*1ac0*/  BSYNC.RECONVERGENT B3 ;  /* 0x0000000000037941 */ /* 0x000fea0003800200 */
.L_x_37:
[----:B------:R-:W-:Y:S02]  /*1ad0*/  IMAD.MOV.U32 R2, RZ, RZ, R0 ;  /* 0x000000ffff027224 */ /* 0x000fe400078e0000 */
[----:B------:R-:W-:-:S04]  /*1ae0*/  IMAD.MOV.U32 R3, RZ, RZ, 0x0 ;  /* 0x00000000ff037424 */ /* 0x000fc800078e00ff */
[----:B------:R-:W-:Y:S05]  /*1af0*/  RET.REL.NODEC R2 `(_Z29_iterativeGpuClassicIterationPdPKdS1_S1_S1_S1_S1_S1_iiii) ;  /* 0xffffffe402407950 */ /* 0x000fea0003c3ffff */
.L_x_42:
        /* <DEDUP_REMOVED lines=16> */
.L_x_43:


//--------------------- .nv.global.init           --------------------------
	.section	.nv.global.init,"aw",@progbits
.nv.global.init:
	.type		$str$1,@object
	.size		$str$1,($str - $str$1)
$str$1:
        /*0000*/ 	.byte	0x54, 0x69, 0x6d, 0x65, 0x20, 0x73, 0x74, 0x65, 0x70, 0x20, 0x25, 0x64, 0x0a, 0x00
	.type		$str,@object
	.size		$str,($str$3 - $str)
$str:
        /*000e*/ 	.byte	0x49, 0x64, 0x78, 0x20, 0x25, 0x64, 0x2c, 0x20, 0x69, 0x6e, 0x69, 0x74, 0x69, 0x61, 0x6c, 0x20
        /*001e*/ 	.byte	0x73, 0x6f, 0x6c, 0x75, 0x74, 0x69, 0x6f, 0x6e, 0x20, 0x25, 0x66, 0x0a, 0x00
	.type		$str$3,@object
	.size		$str$3,($str$2 - $str$3)
$str$3:
        /*002b*/ 	.byte	0x49, 0x64, 0x78, 0x20, 0x25, 0x64, 0x2c, 0x20, 0x53, 0x68, 0x61, 0x72, 0x65, 0x64, 0x4d, 0x65
        /*003b*/ 	.byte	0x6d, 0x6f, 0x72, 0x79, 0x56, 0x61, 0x6c, 0x75, 0x65, 0x20, 0x25, 0x66, 0x0a, 0x00
	.type		$str$2,@object
	.size		$str$2,(.L_2 - $str$2)
$str$2:
        /*0049*/ 	.byte	0x49, 0x64, 0x78, 0x20, 0x25, 0x64, 0x2c, 0x20, 0x54, 0x6f, 0x70, 0x20, 0x25, 0x66, 0x2c, 0x20
        /*0059*/ 	.byte	0x42, 0x6f, 0x74, 0x74, 0x6f, 0x6d, 0x20, 0x25, 0x66, 0x2c, 0x20, 0x4c, 0x65, 0x66, 0x74, 0x20
        /*0069*/ 	.byte	0x25, 0x66, 0x2c, 0x20, 0x52, 0x69, 0x67, 0x68, 0x74, 0x20, 0x25, 0x66, 0x0a, 0x00
.L_2:


//--------------------- .nv.shared._Z31_iterativeGpuLongitudinalBridgePdS_S_S_S_S_S_S_S_S_S_iii --------------------------
	.section	.nv.shared._Z31_iterativeGpuLongitudinalBridgePdS_S_S_S_S_S_S_S_S_S_iii,"aw",@nobits
	.sectionflags	@""
	.align	16
	.zero		1024


//--------------------- .nv.shared.reserved.0     --------------------------
	.section	.nv.shared.reserved.0,"aw",@nobits
	.weak		__nv_reservedSMEM_offset_0_alias
	.size		__nv_reservedSMEM_offset_0_alias, 0, 64
	.other		__nv_reservedSMEM_offset_0_alias,@"STO_CUDA_RESERVED_SHARED STV_DEFAULT"
__nv_reservedSMEM_offset_0_alias:
	.zero		0
	.zero		64


//--------------------- .nv.shared._Z27_iterativeGpuUpperPyramidalPdS_S_S_PKdS1_S1_S1_S1_S1_S1_iii --------------------------
	.section	.nv.shared._Z27_iterativeGpuUpperPyramidalPdS_S_S_PKdS1_S1_S1_S1_S1_S1_iii,"aw",@nobits
	.sectionflags	@""
	.align	16
	.zero		1024


//--------------------- .nv.shared._Z29_iterativeGpuClassicIterationPdPKdS1_S1_S1_S1_S1_S1_iiii --------------------------
	.section	.nv.shared._Z29_iterativeGpuClassicIterationPdPKdS1_S1_S1_S1_S1_S1_iiii,"aw",@nobits
	.sectionflags	@""
	.align	16
	.zero		1024


//--------------------- .nv.constant0._Z31_iterativeGpuLongitudinalBridgePdS_S_S_S_S_S_S_S_S_S_iii --------------------------
	.section	.nv.constant0._Z31_iterativeGpuLongitudinalBridgePdS_S_S_S_S_S_S_S_S_S_iii,"a",@progbits
	.sectionflags	@""
	.align	4
.nv.constant0._Z31_iterativeGpuLongitudinalBridgePdS_S_S_S_S_S_S_S_S_S_iii:
	.zero		996


//--------------------- .nv.constant0._Z27_iterativeGpuUpperPyramidalPdS_S_S_PKdS1_S1_S1_S1_S1_S1_iii --------------------------
	.section	.nv.constant0._Z27_iterativeGpuUpperPyramidalPdS_S_S_PKdS1_S1_S1_S1_S1_S1_iii,"a",@progbits
	.sectionflags	@""
	.align	4
.nv.constant0._Z27_iterativeGpuUpperPyramidalPdS_S_S_PKdS1_S1_S1_S1_S1_S1_iii:
	.zero		996


//--------------------- .nv.constant0._Z29_iterativeGpuClassicIterationPdPKdS1_S1_S1_S1_S1_S1_iiii --------------------------
	.section	.nv.constant0._Z29_iterativeGpuClassicIterationPdPKdS1_S1_S1_S1_S1_S1_iiii,"a",@progbits
	.sectionflags	@""
	.align	4
.nv.constant0._Z29_iterativeGpuClassicIterationPdPKdS1_S1_S1_S1_S1_S1_iiii:
	.zero		976


//--------------------- SYMBOLS --------------------------

	.type		.nv.reservedSmem.offset0,@object
	.size		.nv.reservedSmem.offset0,0x4
	.type		.nv.reservedSmem.cap,@object
	.size		.nv.reservedSmem.cap,0x4
	.type		vprintf,@function
